	.target	sm_90a

	.elftype	@"ET_EXEC"


//--------------------- .note.nv.tkinfo           --------------------------
	.section	.note.nv.tkinfo,"",@"SHT_NOTE"
	.sectionflags	@"SHF_NOTE_NV_TKINFO"
	.tkinfo
        /*0018*/ 	.word	0x00000002
        /*0030*/ 	.string	""
        /*0030*/ 	.string	"ptxas"
        /*0030*/ 	.string	"Cuda compilation tools, release 13.0, V13.0.88"
        /*0030*/ 	.string	"Build cuda_13.0.r13.0/compiler.36424714_0"
        /*0030*/ 	.string	"-arch sm_90a -m 64 "



//--------------------- .note.nv.cuinfo           --------------------------
	.section	.note.nv.cuinfo,"",@"SHT_NOTE"
	.sectionflags	@"SHF_NOTE_NV_CUINFO"
        /*0018*/ 	.short	0x0002
        /*001a*/ 	.short	0x005a
        /*001c*/ 	.short	0x0082
	.zero		2


//--------------------- .nv.info                  --------------------------
	.section	.nv.info,"",@"SHT_CUDA_INFO"
	.align	4


	//----- nvinfo : EIATTR_REGCOUNT
	.align		4
        /*0000*/ 	.byte	0x04, 0x2f
        /*0002*/ 	.short	(.L_15 - .L_14)
	.align		4
.L_14:
        /*0004*/ 	.word	index@(_ZN7cutlass13device_kernelINS_4gemm6kernel13GemmUniversalIN4cute5tupleIJiiiiEEENS1_10collective13CollectiveMmaINS1_34MainloopSm90TmaGmmaWarpSpecializedILi56ENS5_IJNS4_1CILi1EEESB_SB_EEENS1_32KernelTmaWarpSpecializedPingpongEEENS5_IJNSA_ILi64EEESF_NSA_ILi32EEEEEEaNS5_IJlSB_lEEEaSI_NS4_8TiledMMAINS4_8MMA_AtomIJNS4_4SM904GMMA26MMA_64x64x32_S32S8S8_SS_TNEEEENS4_6LayoutISC_NS5_IJNSA_ILi0EEESQ_SQ_EEEEENS5_IJNS4_10UnderscoreEST_ST_EEEEENS4_13SM90_TMA_LOADENS4_14ComposedLayoutINS4_7SwizzleILi1ELi4ELi3EEENS4_18smem_ptr_flag_bitsILi8EEENSP_INS5_IJNSA_ILi8EEESG_EEENS5_IJSG_SB_EEEEEEEvNS4_8identityESW_S16_vS17_EENS_8epilogue10collective6detail29Sm90TmaWarpSpecializedAdapterINS1A_15DefaultEpilogueIaSI_SI_NS19_6thread17LinearCombinationIaLi1EiiLNS1E_9ScaleType4KindE0ELNS_15FloatRoundStyleE2EaEENS1_15EpilogueDefaultEEEEEvvEEEEvNT_6ParamsE)
        /*0008*/ 	.word	0x000000a8


	//----- nvinfo : EIATTR_FRAME_SIZE
	.align		4
.L_15:
        /*000c*/ 	.byte	0x04, 0x11
        /*000e*/ 	.short	(.L_17 - .L_16)
	.align		4
.L_16:
        /*0010*/ 	.word	index@(_ZN7cutlass13device_kernelINS_4gemm6kernel13GemmUniversalIN4cute5tupleIJiiiiEEENS1_10collective13CollectiveMmaINS1_34MainloopSm90TmaGmmaWarpSpecializedILi56ENS5_IJNS4_1CILi1EEESB_SB_EEENS1_32KernelTmaWarpSpecializedPingpongEEENS5_IJNSA_ILi64EEESF_NSA_ILi32EEEEEEaNS5_IJlSB_lEEEaSI_NS4_8TiledMMAINS4_8MMA_AtomIJNS4_4SM904GMMA26MMA_64x64x32_S32S8S8_SS_TNEEEENS4_6LayoutISC_NS5_IJNSA_ILi0EEESQ_SQ_EEEEENS5_IJNS4_10UnderscoreEST_ST_EEEEENS4_13SM90_TMA_LOADENS4_14ComposedLayoutINS4_7SwizzleILi1ELi4ELi3EEENS4_18smem_ptr_flag_bitsILi8EEENSP_INS5_IJNSA_ILi8EEESG_EEENS5_IJSG_SB_EEEEEEEvNS4_8identityESW_S16_vS17_EENS_8epilogue10collective6detail29Sm90TmaWarpSpecializedAdapterINS1A_15DefaultEpilogueIaSI_SI_NS19_6thread17LinearCombinationIaLi1EiiLNS1E_9ScaleType4KindE0ELNS_15FloatRoundStyleE2EaEENS1_15EpilogueDefaultEEEEEvvEEEEvNT_6ParamsE)
        /*0014*/ 	.word	0x00000008


	//----- nvinfo : EIATTR_MIN_STACK_SIZE
	.align		4
.L_17:
        /*0018*/ 	.byte	0x04, 0x12
        /*001a*/ 	.short	(.L_19 - .L_18)
	.align		4
.L_18:
        /*001c*/ 	.word	index@(_ZN7cutlass13device_kernelINS_4gemm6kernel13GemmUniversalIN4cute5tupleIJiiiiEEENS1_10collective13CollectiveMmaINS1_34MainloopSm90TmaGmmaWarpSpecializedILi56ENS5_IJNS4_1CILi1EEESB_SB_EEENS1_32KernelTmaWarpSpecializedPingpongEEENS5_IJNSA_ILi64EEESF_NSA_ILi32EEEEEEaNS5_IJlSB_lEEEaSI_NS4_8TiledMMAINS4_8MMA_AtomIJNS4_4SM904GMMA26MMA_64x64x32_S32S8S8_SS_TNEEEENS4_6LayoutISC_NS5_IJNSA_ILi0EEESQ_SQ_EEEEENS5_IJNS4_10UnderscoreEST_ST_EEEEENS4_13SM90_TMA_LOADENS4_14ComposedLayoutINS4_7SwizzleILi1ELi4ELi3EEENS4_18smem_ptr_flag_bitsILi8EEENSP_INS5_IJNSA_ILi8EEESG_EEENS5_IJSG_SB_EEEEEEEvNS4_8identityESW_S16_vS17_EENS_8epilogue10collective6detail29Sm90TmaWarpSpecializedAdapterINS1A_15DefaultEpilogueIaSI_SI_NS19_6thread17LinearCombinationIaLi1EiiLNS1E_9ScaleType4KindE0ELNS_15FloatRoundStyleE2EaEENS1_15EpilogueDefaultEEEEEvvEEEEvNT_6ParamsE)
        /*0020*/ 	.word	0x00000008
.L_19:


//--------------------- .nv.compat                --------------------------
	.section	.nv.compat,"",@"SHT_CUDA_COMPAT_INFO"
	.align	4
        /*0000*/ 	.byte	0x02, 0x09, 0x01, 0x00, 0x02, 0x02, 0x04, 0x00, 0x02, 0x05, 0x05, 0x00, 0x03, 0x07, 0x01, 0x01
        /*0010*/ 	.byte	0x02, 0x03, 0x01, 0x00, 0x02, 0x06, 0x01, 0x00, 0x04, 0x0b, 0x08, 0x00, 0x00, 0x00, 0x00, 0x00
        /*0020*/ 	.byte	0x00, 0x00, 0x00, 0x00


//--------------------- .nv.info._ZN7cutlass13device_kernelINS_4gemm6kernel13GemmUniversalIN4cute5tupleIJiiiiEEENS1_10collective13CollectiveMmaINS1_34MainloopSm90TmaGmmaWarpSpecializedILi56ENS5_IJNS4_1CILi1EEESB_SB_EEENS1_32KernelTmaWarpSpecializedPingpongEEENS5_IJNSA_ILi64EEESF_NSA_ILi32EEEEEEaNS5_IJlSB_lEEEaSI_NS4_8TiledMMAINS4_8MMA_AtomIJNS4_4SM904GMMA26MMA_64x64x32_S32S8S8_SS_TNEEEENS4_6LayoutISC_NS5_IJNSA_ILi0EEESQ_SQ_EEEEENS5_IJNS4_10UnderscoreEST_ST_EEEEENS4_13SM90_TMA_LOADENS4_14ComposedLayoutINS4_7SwizzleILi1ELi4ELi3EEENS4_18smem_ptr_flag_bitsILi8EEENSP_INS5_IJNSA_ILi8EEESG_EEENS5_IJSG_SB_EEEEEEEvNS4_8identityESW_S16_vS17_EENS_8epilogue10collective6detail29Sm90TmaWarpSpecializedAdapterINS1A_15DefaultEpilogueIaSI_SI_NS19_6thread17LinearCombinationIaLi1EiiLNS1E_9ScaleType4KindE0ELNS_15FloatRoundStyleE2EaEENS1_15EpilogueDefaultEEEEEvvEEEEvNT_6ParamsE --------------------------
	.section	.nv.info._ZN7cutlass13device_kernelINS_4gemm6kernel13GemmUniversalIN4cute5tupleIJiiiiEEENS1_10collective13CollectiveMmaINS1_34MainloopSm90TmaGmmaWarpSpecializedILi56ENS5_IJNS4_1CILi1EEESB_SB_EEENS1_32KernelTmaWarpSpecializedPingpongEEENS5_IJNSA_ILi64EEESF_NSA_ILi32EEEEEEaNS5_IJlSB_lEEEaSI_NS4_8TiledMMAINS4_8MMA_AtomIJNS4_4SM904GMMA26MMA_64x64x32_S32S8S8_SS_TNEEEENS4_6LayoutISC_NS5_IJNSA_ILi0EEESQ_SQ_EEEEENS5_IJNS4_10UnderscoreEST_ST_EEEEENS4_13SM90_TMA_LOADENS4_14ComposedLayoutINS4_7SwizzleILi1ELi4ELi3EEENS4_18smem_ptr_flag_bitsILi8EEENSP_INS5_IJNSA_ILi8EEESG_EEENS5_IJSG_SB_EEEEEEEvNS4_8identityESW_S16_vS17_EENS_8epilogue10collective6detail29Sm90TmaWarpSpecializedAdapterINS1A_15DefaultEpilogueIaSI_SI_NS19_6thread17LinearCombinationIaLi1EiiLNS1E_9ScaleType4KindE0ELNS_15FloatRoundStyleE2EaEENS1_15EpilogueDefaultEEEEEvvEEEEvNT_6ParamsE,"",@"SHT_CUDA_INFO"
	.sectionflags	@""
	.align	4


	//----- nvinfo : EIATTR_CUDA_API_VERSION
	.align		4
        /*0000*/ 	.byte	0x04, 0x37
        /*0002*/ 	.short	(.L_21 - .L_20)
.L_20:
        /*0004*/ 	.word	0x00000082


	//----- nvinfo : EIATTR_KPARAM_INFO
	.align		4
.L_21:
        /*0008*/ 	.byte	0x04, 0x17
        /*000a*/ 	.short	(.L_23 - .L_22)
.L_22:
        /*000c*/ 	.word	0x00000000
        /*0010*/ 	.short	0x0000
        /*0012*/ 	.short	0x0070
        /*0014*/ 	.byte	0x00, 0xf0, 0x01, 0x10


	//----- nvinfo : EIATTR_SPARSE_MMA_MASK
	.align		4
.L_23:
        /*0018*/ 	.byte	0x03, 0x50
        /*001a*/ 	.short	0x0000


	//----- nvinfo : EIATTR_MAXREG_COUNT
	.align		4
        /*001c*/ 	.byte	0x03, 0x1b
        /*001e*/ 	.short	0x00a8


	//----- nvinfo : EIATTR_NUM_BARRIERS
	.align		4
        /*0020*/ 	.byte	0x02, 0x4c
        /*0022*/ 	.byte	0x01
	.zero		1


	//----- nvinfo : EIATTR_EXTERNS
	.align		4
        /*0024*/ 	.byte	0x04, 0x0f
        /*0026*/ 	.short	(.L_25 - .L_24)


	//   ....[0]....
	.align		4
.L_24:
        /*0028*/ 	.word	index@(__assertfail)


	//----- nvinfo : EIATTR_ANNOTATIONS
	.align		4
.L_25:
        /*002c*/ 	.byte	0x04, 0x55
        /*002e*/ 	.short	(.L_27 - .L_26)


	//   ....[0]....
.L_26:
        /*0030*/ 	.word	0x00000001
        /*0034*/ 	.byte	0x80, 0x11, 0x00, 0x00, 0x01, 0x00, 0x00, 0x00, 0xa0, 0x18, 0x00, 0x00, 0x01, 0x00, 0x00, 0x00
        /*0044*/ 	.byte	0x20, 0x41, 0x00, 0x00, 0x01, 0x00, 0x00, 0x00, 0xc0, 0x4c, 0x00, 0x00


	//----- nvinfo : EIATTR_MERCURY_ISA_VERSION
	.align		4
.L_27:
        /*0050*/ 	.byte	0x03, 0x5f
        /*0052*/ 	.short	0x0101


	//----- nvinfo : EIATTR_INT_WARP_WIDE_INSTR_OFFSETS
	.align		4
        /*0054*/ 	.byte	0x04, 0x31
        /*0056*/ 	.short	(.L_29 - .L_28)


	//   ....[0]....
.L_28:
        /*0058*/ 	.word	0x00000aa0


	//   ....[1]....
        /*005c*/ 	.word	0x00000ac0


	//   ....[2]....
        /*0060*/ 	.word	0x00000b40


	//   ....[3]....
        /*0064*/ 	.word	0x00000b50


	//   ....[4]....
        /*0068*/ 	.word	0x00000b60


	//   ....[5]....
        /*006c*/ 	.word	0x00000b80


	//   ....[6]....
        /*0070*/ 	.word	0x00000c10


	//   ....[7]....
        /*0074*/ 	.word	0x00000c30


	//----- nvinfo : EIATTR_COOP_GROUP_MASK_REGIDS
	.align		4
.L_29:
        /*0078*/ 	.byte	0x04, 0x29
        /*007a*/ 	.short	(.L_31 - .L_30)


	//   ....[0]....
.L_30:
        /*007c*/ 	.word	0xffffffff


	//   ....[1]....
        /*0080*/ 	.word	0xffffffff


	//   ....[2]....
        /*0084*/ 	.word	0xffffffff


	//   ....[3]....
        /*0088*/ 	.word	0xffffffff


	//   ....[4]....
        /*008c*/ 	.word	0xffffffff


	//   ....[5]....
        /*0090*/ 	.word	0xffffffff


	//----- nvinfo : EIATTR_COOP_GROUP_INSTR_OFFSETS
	.align		4
.L_31:
        /*0094*/ 	.byte	0x04, 0x28
        /*0096*/ 	.short	(.L_33 - .L_32)


	//   ....[0]....
.L_32:
        /*0098*/ 	.word	0x00000070


	//   ....[1]....
        /*009c*/ 	.word	0x00000080


	//   ....[2]....
        /*00a0*/ 	.word	0x00000140


	//   ....[3]....
        /*00a4*/ 	.word	0x00000980


	//   ....[4]....
        /*00a8*/ 	.word	0x000009c0


	//   ....[5]....
        /*00ac*/ 	.word	0x00000a00


	//----- nvinfo : EIATTR_REG_RECONFIG
	.align		4
.L_33:
        /*00b0*/ 	.byte	0x01, 0x54
	.zero		2


	//----- nvinfo : EIATTR_SYSCALL_OFFSETS
	.align		4
        /*00b4*/ 	.byte	0x04, 0x46
        /*00b6*/ 	.short	(.L_35 - .L_34)


	//   ....[0]....
.L_34:
        /*00b8*/ 	.word	0x00001d90


	//----- nvinfo : EIATTR_MBARRIER_INSTR_OFFSETS
	.align		4
.L_35:
        /*00bc*/ 	.byte	0x04, 0x39
        /*00be*/ 	.short	(.L_37 - .L_36)


	//   ....[0]....
.L_36:
        /*00c0*/ 	.word	0x00000260
        /*00c4*/ 	.word	0x000000ff
        /*00c8*/ 	.word	0x00000000
        /*00cc*/ 	.short	0x0100
        /*00ce*/ 	.byte	0x08
	.zero		1


	//   ....[1]....
        /*00d0*/ 	.word	0x00000270
        /*00d4*/ 	.word	0x000000ff
        /*00d8*/ 	.word	0x000001c0
        /*00dc*/ 	.short	0x0100
        /*00de*/ 	.byte	0x08
	.zero		1


	//   ....[2]....
        /*00e0*/ 	.word	0x00000280
        /*00e4*/ 	.word	0x000000ff
        /*00e8*/ 	.word	0x00000008
        /*00ec*/ 	.short	0x0100
        /*00ee*/ 	.byte	0x08
	.zero		1


	//   ....[3]....
        /*00f0*/ 	.word	0x00000290
        /*00f4*/ 	.word	0x000000ff
        /*00f8*/ 	.word	0x000001c8
        /*00fc*/ 	.short	0x0100
        /*00fe*/ 	.byte	0x08
	.zero		1


	//   ....[4]....
        /*0100*/ 	.word	0x000002a0
        /*0104*/ 	.word	0x000000ff
        /*0108*/ 	.word	0x00000010
        /*010c*/ 	.short	0x0100
        /*010e*/ 	.byte	0x08
	.zero		1


	//   ....[5]....
        /*0110*/ 	.word	0x000002b0
        /*0114*/ 	.word	0x000000ff
        /*0118*/ 	.word	0x000001d0
        /*011c*/ 	.short	0x0100
        /*011e*/ 	.byte	0x08
	.zero		1


	//   ....[6]....
        /*0120*/ 	.word	0x000002c0
        /*0124*/ 	.word	0x000000ff
        /*0128*/ 	.word	0x00000018
        /*012c*/ 	.short	0x0100
        /*012e*/ 	.byte	0x08
	.zero		1


	//   ....[7]....
        /*0130*/ 	.word	0x000002d0
        /*0134*/ 	.word	0x000000ff
        /*0138*/ 	.word	0x000001d8
        /*013c*/ 	.short	0x0100
        /*013e*/ 	.byte	0x08
	.zero		1


	//   ....[8]....
        /*0140*/ 	.word	0x000002e0
        /*0144*/ 	.word	0x000000ff
        /*0148*/ 	.word	0x00000020
        /*014c*/ 	.short	0x0100
        /*014e*/ 	.byte	0x08
	.zero		1


	//   ....[9]....
        /*0150*/ 	.word	0x000002f0
        /*0154*/ 	.word	0x000000ff
        /*0158*/ 	.word	0x000001e0
        /*015c*/ 	.short	0x0100
        /*015e*/ 	.byte	0x08
	.zero		1


	//   ....[10]....
        /*0160*/ 	.word	0x00000300
        /*0164*/ 	.word	0x000000ff
        /*0168*/ 	.word	0x00000028
        /*016c*/ 	.short	0x0100
        /*016e*/ 	.byte	0x08
	.zero		1


	//   ....[11]....
        /*0170*/ 	.word	0x00000310
        /*0174*/ 	.word	0x000000ff
        /*0178*/ 	.word	0x000001e8
        /*017c*/ 	.short	0x0100
        /*017e*/ 	.byte	0x08
	.zero		1


	//   ....[12]....
        /*0180*/ 	.word	0x00000320
        /*0184*/ 	.word	0x000000ff
        /*0188*/ 	.word	0x00000030
        /*018c*/ 	.short	0x0100
        /*018e*/ 	.byte	0x08
	.zero		1


	//   ....[13]....
        /*0190*/ 	.word	0x00000330
        /*0194*/ 	.word	0x000000ff
        /*0198*/ 	.word	0x000001f0
        /*019c*/ 	.short	0x0100
        /*019e*/ 	.byte	0x08
	.zero		1


	//   ....[14]....
        /*01a0*/ 	.word	0x00000340
        /*01a4*/ 	.word	0x000000ff
        /*01a8*/ 	.word	0x00000038
        /*01ac*/ 	.short	0x0100
        /*01ae*/ 	.byte	0x08
	.zero		1


	//   ....[15]....
        /*01b0*/ 	.word	0x00000350
        /*01b4*/ 	.word	0x000000ff
        /*01b8*/ 	.word	0x000001f8
        /*01bc*/ 	.short	0x0100
        /*01be*/ 	.byte	0x08
	.zero		1


	//   ....[16]....
        /*01c0*/ 	.word	0x00000360
        /*01c4*/ 	.word	0x000000ff
        /*01c8*/ 	.word	0x00000040
        /*01cc*/ 	.short	0x0100
        /*01ce*/ 	.byte	0x08
	.zero		1


	//   ....[17]....
        /*01d0*/ 	.word	0x00000370
        /*01d4*/ 	.word	0x000000ff
        /*01d8*/ 	.word	0x00000200
        /*01dc*/ 	.short	0x0100
        /*01de*/ 	.byte	0x08
	.zero		1


	//   ....[18]....
        /*01e0*/ 	.word	0x00000380
        /*01e4*/ 	.word	0x000000ff
        /*01e8*/ 	.word	0x00000048
        /*01ec*/ 	.short	0x0100
        /*01ee*/ 	.byte	0x08
	.zero		1


	//   ....[19]....
        /*01f0*/ 	.word	0x00000390
        /*01f4*/ 	.word	0x000000ff
        /*01f8*/ 	.word	0x00000208
        /*01fc*/ 	.short	0x0100
        /*01fe*/ 	.byte	0x08
	.zero		1


	//   ....[20]....
        /*0200*/ 	.word	0x000003a0
        /*0204*/ 	.word	0x000000ff
        /*0208*/ 	.word	0x00000050
        /*020c*/ 	.short	0x0100
        /*020e*/ 	.byte	0x08
	.zero		1


	//   ....[21]....
        /*0210*/ 	.word	0x000003b0
        /*0214*/ 	.word	0x000000ff
        /*0218*/ 	.word	0x00000210
        /*021c*/ 	.short	0x0100
        /*021e*/ 	.byte	0x08
	.zero		1


	//   ....[22]....
        /*0220*/ 	.word	0x000003c0
        /*0224*/ 	.word	0x000000ff
        /*0228*/ 	.word	0x00000058
        /*022c*/ 	.short	0x0100
        /*022e*/ 	.byte	0x08
	.zero		1


	//   ....[23]....
        /*0230*/ 	.word	0x000003d0
        /*0234*/ 	.word	0x000000ff
        /*0238*/ 	.word	0x00000218
        /*023c*/ 	.short	0x0100
        /*023e*/ 	.byte	0x08
	.zero		1


	//   ....[24]....
        /*0240*/ 	.word	0x000003e0
        /*0244*/ 	.word	0x000000ff
        /*0248*/ 	.word	0x00000060
        /*024c*/ 	.short	0x0100
        /*024e*/ 	.byte	0x08
	.zero		1


	//   ....[25]....
        /*0250*/ 	.word	0x000003f0
        /*0254*/ 	.word	0x000000ff
        /*0258*/ 	.word	0x00000220
        /*025c*/ 	.short	0x0100
        /*025e*/ 	.byte	0x08
	.zero		1


	//   ....[26]....
        /*0260*/ 	.word	0x00000400
        /*0264*/ 	.word	0x000000ff
        /*0268*/ 	.word	0x00000068
        /*026c*/ 	.short	0x0100
        /*026e*/ 	.byte	0x08
	.zero		1


	//   ....[27]....
        /*0270*/ 	.word	0x00000410
        /*0274*/ 	.word	0x000000ff
        /*0278*/ 	.word	0x00000228
        /*027c*/ 	.short	0x0100
        /*027e*/ 	.byte	0x08
	.zero		1


	//   ....[28]....
        /*0280*/ 	.word	0x00000420
        /*0284*/ 	.word	0x000000ff
        /*0288*/ 	.word	0x00000070
        /*028c*/ 	.short	0x0100
        /*028e*/ 	.byte	0x08
	.zero		1


	//   ....[29]....
        /*0290*/ 	.word	0x00000430
        /*0294*/ 	.word	0x000000ff
        /*0298*/ 	.word	0x00000230
        /*029c*/ 	.short	0x0100
        /*029e*/ 	.byte	0x08
	.zero		1


	//   ....[30]....
        /*02a0*/ 	.word	0x00000440
        /*02a4*/ 	.word	0x000000ff
        /*02a8*/ 	.word	0x00000078
        /*02ac*/ 	.short	0x0100
        /*02ae*/ 	.byte	0x08
	.zero		1


	//   ....[31]....
        /*02b0*/ 	.word	0x00000450
        /*02b4*/ 	.word	0x000000ff
        /*02b8*/ 	.word	0x00000238
        /*02bc*/ 	.short	0x0100
        /*02be*/ 	.byte	0x08
	.zero		1


	//   ....[32]....
        /*02c0*/ 	.word	0x00000460
        /*02c4*/ 	.word	0x000000ff
        /*02c8*/ 	.word	0x00000080
        /*02cc*/ 	.short	0x0100
        /*02ce*/ 	.byte	0x08
	.zero		1


	//   ....[33]....
        /*02d0*/ 	.word	0x00000470
        /*02d4*/ 	.word	0x000000ff
        /*02d8*/ 	.word	0x00000240
        /*02dc*/ 	.short	0x0100
        /*02de*/ 	.byte	0x08
	.zero		1


	//   ....[34]....
        /*02e0*/ 	.word	0x00000480
        /*02e4*/ 	.word	0x000000ff
        /*02e8*/ 	.word	0x00000088
        /*02ec*/ 	.short	0x0100
        /*02ee*/ 	.byte	0x08
	.zero		1


	//   ....[35]....
        /*02f0*/ 	.word	0x00000490
        /*02f4*/ 	.word	0x000000ff
        /*02f8*/ 	.word	0x00000248
        /*02fc*/ 	.short	0x0100
        /*02fe*/ 	.byte	0x08
	.zero		1


	//   ....[36]....
        /*0300*/ 	.word	0x000004a0
        /*0304*/ 	.word	0x000000ff
        /*0308*/ 	.word	0x00000090
        /*030c*/ 	.short	0x0100
        /*030e*/ 	.byte	0x08
	.zero		1


	//   ....[37]....
        /*0310*/ 	.word	0x000004b0
        /*0314*/ 	.word	0x000000ff
        /*0318*/ 	.word	0x00000250
        /*031c*/ 	.short	0x0100
        /*031e*/ 	.byte	0x08
	.zero		1


	//   ....[38]....
        /*0320*/ 	.word	0x000004c0
        /*0324*/ 	.word	0x000000ff
        /*0328*/ 	.word	0x00000098
        /*032c*/ 	.short	0x0100
        /*032e*/ 	.byte	0x08
	.zero		1


	//   ....[39]....
        /*0330*/ 	.word	0x000004d0
        /*0334*/ 	.word	0x000000ff
        /*0338*/ 	.word	0x00000258
        /*033c*/ 	.short	0x0100
        /*033e*/ 	.byte	0x08
	.zero		1


	//   ....[40]....
        /*0340*/ 	.word	0x000004e0
        /*0344*/ 	.word	0x000000ff
        /*0348*/ 	.word	0x000000a0
        /*034c*/ 	.short	0x0100
        /*034e*/ 	.byte	0x08
	.zero		1


	//   ....[41]....
        /*0350*/ 	.word	0x000004f0
        /*0354*/ 	.word	0x000000ff
        /*0358*/ 	.word	0x00000260
        /*035c*/ 	.short	0x0100
        /*035e*/ 	.byte	0x08
	.zero		1


	//   ....[42]....
        /*0360*/ 	.word	0x00000500
        /*0364*/ 	.word	0x000000ff
        /*0368*/ 	.word	0x000000a8
        /*036c*/ 	.short	0x0100
        /*036e*/ 	.byte	0x08
	.zero		1


	//   ....[43]....
        /*0370*/ 	.word	0x00000510
        /*0374*/ 	.word	0x000000ff
        /*0378*/ 	.word	0x00000268
        /*037c*/ 	.short	0x0100
        /*037e*/ 	.byte	0x08
	.zero		1


	//   ....[44]....
        /*0380*/ 	.word	0x00000520
        /*0384*/ 	.word	0x000000ff
        /*0388*/ 	.word	0x000000b0
        /*038c*/ 	.short	0x0100
        /*038e*/ 	.byte	0x08
	.zero		1


	//   ....[45]....
        /*0390*/ 	.word	0x00000530
        /*0394*/ 	.word	0x000000ff
        /*0398*/ 	.word	0x00000270
        /*039c*/ 	.short	0x0100
        /*039e*/ 	.byte	0x08
	.zero		1


	//   ....[46]....
        /*03a0*/ 	.word	0x00000540
        /*03a4*/ 	.word	0x000000ff
        /*03a8*/ 	.word	0x000000b8
        /*03ac*/ 	.short	0x0100
        /*03ae*/ 	.byte	0x08
	.zero		1


	//   ....[47]....
        /*03b0*/ 	.word	0x00000550
        /*03b4*/ 	.word	0x000000ff
        /*03b8*/ 	.word	0x00000278
        /*03bc*/ 	.short	0x0100
        /*03be*/ 	.byte	0x08
	.zero		1


	//   ....[48]....
        /*03c0*/ 	.word	0x00000560
        /*03c4*/ 	.word	0x000000ff
        /*03c8*/ 	.word	0x000000c0
        /*03cc*/ 	.short	0x0100
        /*03ce*/ 	.byte	0x08
	.zero		1


	//   ....[49]....
        /*03d0*/ 	.word	0x00000570
        /*03d4*/ 	.word	0x000000ff
        /*03d8*/ 	.word	0x00000280
        /*03dc*/ 	.short	0x0100
        /*03de*/ 	.byte	0x08
	.zero		1


	//   ....[50]....
        /*03e0*/ 	.word	0x00000580
        /*03e4*/ 	.word	0x000000ff
        /*03e8*/ 	.word	0x000000c8
        /*03ec*/ 	.short	0x0100
        /*03ee*/ 	.byte	0x08
	.zero		1


	//   ....[51]....
        /*03f0*/ 	.word	0x00000590
        /*03f4*/ 	.word	0x000000ff
        /*03f8*/ 	.word	0x00000288
        /*03fc*/ 	.short	0x0100
        /*03fe*/ 	.byte	0x08
	.zero		1


	//   ....[52]....
        /*0400*/ 	.word	0x000005a0
        /*0404*/ 	.word	0x000000ff
        /*0408*/ 	.word	0x000000d0
        /*040c*/ 	.short	0x0100
        /*040e*/ 	.byte	0x08
	.zero		1


	//   ....[53]....
        /*0410*/ 	.word	0x000005b0
        /*0414*/ 	.word	0x000000ff
        /*0418*/ 	.word	0x00000290
        /*041c*/ 	.short	0x0100
        /*041e*/ 	.byte	0x08
	.zero		1


	//   ....[54]....
        /*0420*/ 	.word	0x000005c0
        /*0424*/ 	.word	0x000000ff
        /*0428*/ 	.word	0x000000d8
        /*042c*/ 	.short	0x0100
        /*042e*/ 	.byte	0x08
	.zero		1


	//   ....[55]....
        /*0430*/ 	.word	0x000005d0
        /*0434*/ 	.word	0x000000ff
        /*0438*/ 	.word	0x00000298
        /*043c*/ 	.short	0x0100
        /*043e*/ 	.byte	0x08
	.zero		1


	//   ....[56]....
        /*0440*/ 	.word	0x000005e0
        /*0444*/ 	.word	0x000000ff
        /*0448*/ 	.word	0x000000e0
        /*044c*/ 	.short	0x0100
        /*044e*/ 	.byte	0x08
	.zero		1


	//   ....[57]....
        /*0450*/ 	.word	0x000005f0
        /*0454*/ 	.word	0x000000ff
        /*0458*/ 	.word	0x000002a0
        /*045c*/ 	.short	0x0100
        /*045e*/ 	.byte	0x08
	.zero		1


	//   ....[58]....
        /*0460*/ 	.word	0x00000600
        /*0464*/ 	.word	0x000000ff
        /*0468*/ 	.word	0x000000e8
        /*046c*/ 	.short	0x0100
        /*046e*/ 	.byte	0x08
	.zero		1


	//   ....[59]....
        /*0470*/ 	.word	0x00000610
        /*0474*/ 	.word	0x000000ff
        /*0478*/ 	.word	0x000002a8
        /*047c*/ 	.short	0x0100
        /*047e*/ 	.byte	0x08
	.zero		1


	//   ....[60]....
        /*0480*/ 	.word	0x00000620
        /*0484*/ 	.word	0x000000ff
        /*0488*/ 	.word	0x000000f0
        /*048c*/ 	.short	0x0100
        /*048e*/ 	.byte	0x08
	.zero		1


	//   ....[61]....
        /*0490*/ 	.word	0x00000630
        /*0494*/ 	.word	0x000000ff
        /*0498*/ 	.word	0x000002b0
        /*049c*/ 	.short	0x0100
        /*049e*/ 	.byte	0x08
	.zero		1


	//   ....[62]....
        /*04a0*/ 	.word	0x00000640
        /*04a4*/ 	.word	0x000000ff
        /*04a8*/ 	.word	0x000000f8
        /*04ac*/ 	.short	0x0100
        /*04ae*/ 	.byte	0x08
	.zero		1


	//   ....[63]....
        /*04b0*/ 	.word	0x00000650
        /*04b4*/ 	.word	0x000000ff
        /*04b8*/ 	.word	0x000002b8
        /*04bc*/ 	.short	0x0100
        /*04be*/ 	.byte	0x08
	.zero		1


	//   ....[64]....
        /*04c0*/ 	.word	0x00000660
        /*04c4*/ 	.word	0x000000ff
        /*04c8*/ 	.word	0x00000100
        /*04cc*/ 	.short	0x0100
        /*04ce*/ 	.byte	0x08
	.zero		1


	//   ....[65]....
        /*04d0*/ 	.word	0x00000670
        /*04d4*/ 	.word	0x000000ff
        /*04d8*/ 	.word	0x000002c0
        /*04dc*/ 	.short	0x0100
        /*04de*/ 	.byte	0x08
	.zero		1


	//   ....[66]....
        /*04e0*/ 	.word	0x00000680
        /*04e4*/ 	.word	0x000000ff
        /*04e8*/ 	.word	0x00000108
        /*04ec*/ 	.short	0x0100
        /*04ee*/ 	.byte	0x08
	.zero		1


	//   ....[67]....
        /*04f0*/ 	.word	0x00000690
        /*04f4*/ 	.word	0x000000ff
        /*04f8*/ 	.word	0x000002c8
        /*04fc*/ 	.short	0x0100
        /*04fe*/ 	.byte	0x08
	.zero		1


	//   ....[68]....
        /*0500*/ 	.word	0x000006a0
        /*0504*/ 	.word	0x000000ff
        /*0508*/ 	.word	0x00000110
        /*050c*/ 	.short	0x0100
        /*050e*/ 	.byte	0x08
	.zero		1


	//   ....[69]....
        /*0510*/ 	.word	0x000006b0
        /*0514*/ 	.word	0x000000ff
        /*0518*/ 	.word	0x000002d0
        /*051c*/ 	.short	0x0100
        /*051e*/ 	.byte	0x08
	.zero		1


	//   ....[70]....
        /*0520*/ 	.word	0x000006c0
        /*0524*/ 	.word	0x000000ff
        /*0528*/ 	.word	0x00000118
        /*052c*/ 	.short	0x0100
        /*052e*/ 	.byte	0x08
	.zero		1


	//   ....[71]....
        /*0530*/ 	.word	0x000006d0
        /*0534*/ 	.word	0x000000ff
        /*0538*/ 	.word	0x000002d8
        /*053c*/ 	.short	0x0100
        /*053e*/ 	.byte	0x08
	.zero		1


	//   ....[72]....
        /*0540*/ 	.word	0x000006e0
        /*0544*/ 	.word	0x000000ff
        /*0548*/ 	.word	0x00000120
        /*054c*/ 	.short	0x0100
        /*054e*/ 	.byte	0x08
	.zero		1


	//   ....[73]....
        /*0550*/ 	.word	0x000006f0
        /*0554*/ 	.word	0x000000ff
        /*0558*/ 	.word	0x000002e0
        /*055c*/ 	.short	0x0100
        /*055e*/ 	.byte	0x08
	.zero		1


	//   ....[74]....
        /*0560*/ 	.word	0x00000700
        /*0564*/ 	.word	0x000000ff
        /*0568*/ 	.word	0x00000128
        /*056c*/ 	.short	0x0100
        /*056e*/ 	.byte	0x08
	.zero		1


	//   ....[75]....
        /*0570*/ 	.word	0x00000710
        /*0574*/ 	.word	0x000000ff
        /*0578*/ 	.word	0x000002e8
        /*057c*/ 	.short	0x0100
        /*057e*/ 	.byte	0x08
	.zero		1


	//   ....[76]....
        /*0580*/ 	.word	0x00000720
        /*0584*/ 	.word	0x000000ff
        /*0588*/ 	.word	0x00000130
        /*058c*/ 	.short	0x0100
        /*058e*/ 	.byte	0x08
	.zero		1


	//   ....[77]....
        /*0590*/ 	.word	0x00000730
        /*0594*/ 	.word	0x000000ff
        /*0598*/ 	.word	0x000002f0
        /*059c*/ 	.short	0x0100
        /*059e*/ 	.byte	0x08
	.zero		1


	//   ....[78]....
        /*05a0*/ 	.word	0x00000740
        /*05a4*/ 	.word	0x000000ff
        /*05a8*/ 	.word	0x00000138
        /*05ac*/ 	.short	0x0100
        /*05ae*/ 	.byte	0x08
	.zero		1


	//   ....[79]....
        /*05b0*/ 	.word	0x00000750
        /*05b4*/ 	.word	0x000000ff
        /*05b8*/ 	.word	0x000002f8
        /*05bc*/ 	.short	0x0100
        /*05be*/ 	.byte	0x08
	.zero		1


	//   ....[80]....
        /*05c0*/ 	.word	0x00000760
        /*05c4*/ 	.word	0x000000ff
        /*05c8*/ 	.word	0x00000140
        /*05cc*/ 	.short	0x0100
        /*05ce*/ 	.byte	0x08
	.zero		1


	//   ....[81]....
        /*05d0*/ 	.word	0x00000770
        /*05d4*/ 	.word	0x000000ff
        /*05d8*/ 	.word	0x00000300
        /*05dc*/ 	.short	0x0100
        /*05de*/ 	.byte	0x08
	.zero		1


	//   ....[82]....
        /*05e0*/ 	.word	0x00000780
        /*05e4*/ 	.word	0x000000ff
        /*05e8*/ 	.word	0x00000148
        /*05ec*/ 	.short	0x0100
        /*05ee*/ 	.byte	0x08
	.zero		1


	//   ....[83]....
        /*05f0*/ 	.word	0x00000790
        /*05f4*/ 	.word	0x000000ff
        /*05f8*/ 	.word	0x00000308
        /*05fc*/ 	.short	0x0100
        /*05fe*/ 	.byte	0x08
	.zero		1


	//   ....[84]....
        /*0600*/ 	.word	0x000007a0
        /*0604*/ 	.word	0x000000ff
        /*0608*/ 	.word	0x00000150
        /*060c*/ 	.short	0x0100
        /*060e*/ 	.byte	0x08
	.zero		1


	//   ....[85]....
        /*0610*/ 	.word	0x000007b0
        /*0614*/ 	.word	0x000000ff
        /*0618*/ 	.word	0x00000310
        /*061c*/ 	.short	0x0100
        /*061e*/ 	.byte	0x08
	.zero		1


	//   ....[86]....
        /*0620*/ 	.word	0x000007c0
        /*0624*/ 	.word	0x000000ff
        /*0628*/ 	.word	0x00000158
        /*062c*/ 	.short	0x0100
        /*062e*/ 	.byte	0x08
	.zero		1


	//   ....[87]....
        /*0630*/ 	.word	0x000007d0
        /*0634*/ 	.word	0x000000ff
        /*0638*/ 	.word	0x00000318
        /*063c*/ 	.short	0x0100
        /*063e*/ 	.byte	0x08
	.zero		1


	//   ....[88]....
        /*0640*/ 	.word	0x000007e0
        /*0644*/ 	.word	0x000000ff
        /*0648*/ 	.word	0x00000160
        /*064c*/ 	.short	0x0100
        /*064e*/ 	.byte	0x08
	.zero		1


	//   ....[89]....
        /*0650*/ 	.word	0x000007f0
        /*0654*/ 	.word	0x000000ff
        /*0658*/ 	.word	0x00000320
        /*065c*/ 	.short	0x0100
        /*065e*/ 	.byte	0x08
	.zero		1


	//   ....[90]....
        /*0660*/ 	.word	0x00000800
        /*0664*/ 	.word	0x000000ff
        /*0668*/ 	.word	0x00000168
        /*066c*/ 	.short	0x0100
        /*066e*/ 	.byte	0x08
	.zero		1


	//   ....[91]....
        /*0670*/ 	.word	0x00000810
        /*0674*/ 	.word	0x000000ff
        /*0678*/ 	.word	0x00000328
        /*067c*/ 	.short	0x0100
        /*067e*/ 	.byte	0x08
	.zero		1


	//   ....[92]....
        /*0680*/ 	.word	0x00000820
        /*0684*/ 	.word	0x000000ff
        /*0688*/ 	.word	0x00000170
        /*068c*/ 	.short	0x0100
        /*068e*/ 	.byte	0x08
	.zero		1


	//   ....[93]....
        /*0690*/ 	.word	0x00000830
        /*0694*/ 	.word	0x000000ff
        /*0698*/ 	.word	0x00000330
        /*069c*/ 	.short	0x0100
        /*069e*/ 	.byte	0x08
	.zero		1


	//   ....[94]....
        /*06a0*/ 	.word	0x00000840
        /*06a4*/ 	.word	0x000000ff
        /*06a8*/ 	.word	0x00000178
        /*06ac*/ 	.short	0x0100
        /*06ae*/ 	.byte	0x08
	.zero		1


	//   ....[95]....
        /*06b0*/ 	.word	0x00000850
        /*06b4*/ 	.word	0x000000ff
        /*06b8*/ 	.word	0x00000338
        /*06bc*/ 	.short	0x0100
        /*06be*/ 	.byte	0x08
	.zero		1


	//   ....[96]....
        /*06c0*/ 	.word	0x00000860
        /*06c4*/ 	.word	0x000000ff
        /*06c8*/ 	.word	0x00000180
        /*06cc*/ 	.short	0x0100
        /*06ce*/ 	.byte	0x08
	.zero		1


	//   ....[97]....
        /*06d0*/ 	.word	0x00000870
        /*06d4*/ 	.word	0x000000ff
        /*06d8*/ 	.word	0x00000340
        /*06dc*/ 	.short	0x0100
        /*06de*/ 	.byte	0x08
	.zero		1


	//   ....[98]....
        /*06e0*/ 	.word	0x00000880
        /*06e4*/ 	.word	0x000000ff
        /*06e8*/ 	.word	0x00000188
        /*06ec*/ 	.short	0x0100
        /*06ee*/ 	.byte	0x08
	.zero		1


	//   ....[99]....
        /*06f0*/ 	.word	0x00000890
        /*06f4*/ 	.word	0x000000ff
        /*06f8*/ 	.word	0x00000348
        /*06fc*/ 	.short	0x0100
        /*06fe*/ 	.byte	0x08
	.zero		1


	//   ....[100]....
        /*0700*/ 	.word	0x000008a0
        /*0704*/ 	.word	0x000000ff
        /*0708*/ 	.word	0x00000190
        /*070c*/ 	.short	0x0100
        /*070e*/ 	.byte	0x08
	.zero		1


	//   ....[101]....
        /*0710*/ 	.word	0x000008b0
        /*0714*/ 	.word	0x000000ff
        /*0718*/ 	.word	0x00000350
        /*071c*/ 	.short	0x0100
        /*071e*/ 	.byte	0x08
	.zero		1


	//   ....[102]....
        /*0720*/ 	.word	0x000008c0
        /*0724*/ 	.word	0x000000ff
        /*0728*/ 	.word	0x00000198
        /*072c*/ 	.short	0x0100
        /*072e*/ 	.byte	0x08
	.zero		1


	//   ....[103]....
        /*0730*/ 	.word	0x000008d0
        /*0734*/ 	.word	0x000000ff
        /*0738*/ 	.word	0x00000358
        /*073c*/ 	.short	0x0100
        /*073e*/ 	.byte	0x08
	.zero		1


	//   ....[104]....
        /*0740*/ 	.word	0x000008e0
        /*0744*/ 	.word	0x000000ff
        /*0748*/ 	.word	0x000001a0
        /*074c*/ 	.short	0x0100
        /*074e*/ 	.byte	0x08
	.zero		1


	//   ....[105]....
        /*0750*/ 	.word	0x000008f0
        /*0754*/ 	.word	0x000000ff
        /*0758*/ 	.word	0x00000360
        /*075c*/ 	.short	0x0100
        /*075e*/ 	.byte	0x08
	.zero		1


	//   ....[106]....
        /*0760*/ 	.word	0x00000900
        /*0764*/ 	.word	0x000000ff
        /*0768*/ 	.word	0x000001a8
        /*076c*/ 	.short	0x0100
        /*076e*/ 	.byte	0x08
	.zero		1


	//   ....[107]....
        /*0770*/ 	.word	0x00000910
        /*0774*/ 	.word	0x000000ff
        /*0778*/ 	.word	0x00000368
        /*077c*/ 	.short	0x0100
        /*077e*/ 	.byte	0x08
	.zero		1


	//   ....[108]....
        /*0780*/ 	.word	0x00000920
        /*0784*/ 	.word	0x000000ff
        /*0788*/ 	.word	0x000001b0
        /*078c*/ 	.short	0x0100
        /*078e*/ 	.byte	0x08
	.zero		1


	//   ....[109]....
        /*0790*/ 	.word	0x00000930
        /*0794*/ 	.word	0x000000ff
        /*0798*/ 	.word	0x00000370
        /*079c*/ 	.short	0x0100
        /*079e*/ 	.byte	0x08
	.zero		1


	//   ....[110]....
        /*07a0*/ 	.word	0x00000940
        /*07a4*/ 	.word	0x000000ff
        /*07a8*/ 	.word	0x000001b8
        /*07ac*/ 	.short	0x0100
        /*07ae*/ 	.byte	0x08
	.zero		1


	//   ....[111]....
        /*07b0*/ 	.word	0x00000950
        /*07b4*/ 	.word	0x000000ff
        /*07b8*/ 	.word	0x00000378
        /*07bc*/ 	.short	0x0100
        /*07be*/ 	.byte	0x08
	.zero		1


	//   ....[112]....
        /*07c0*/ 	.word	0x00000c70
        /*07c4*/ 	.word	0x000000ff
        /*07c8*/ 	.word	0x000003b0
        /*07cc*/ 	.short	0x0100
        /*07ce*/ 	.byte	0x08
	.zero		1


	//   ....[113]....
        /*07d0*/ 	.word	0x00000ce0
        /*07d4*/ 	.word	0x000000ff
        /*07d8*/ 	.word	0x000003b8
        /*07dc*/ 	.short	0x0100
        /*07de*/ 	.byte	0x08
	.zero		1


	//   ....[114]....
        /*07e0*/ 	.word	0x00000d00
        /*07e4*/ 	.word	0x000000ff
        /*07e8*/ 	.word	0x00000390
        /*07ec*/ 	.short	0x0100
        /*07ee*/ 	.byte	0x09
	.zero		1


	//   ....[115]....
        /*07f0*/ 	.word	0x00000d10
        /*07f4*/ 	.word	0x000000ff
        /*07f8*/ 	.word	0x00000398
        /*07fc*/ 	.short	0x0100
        /*07fe*/ 	.byte	0x09
	.zero		1


	//   ....[116]....
        /*0800*/ 	.word	0x00000d20
        /*0804*/ 	.word	0x000000ff
        /*0808*/ 	.word	0x000003a0
        /*080c*/ 	.short	0x0100
        /*080e*/ 	.byte	0x09
	.zero		1


	//   ....[117]....
        /*0810*/ 	.word	0x00000d30
        /*0814*/ 	.word	0x000000ff
        /*0818*/ 	.word	0x000003a8
        /*081c*/ 	.short	0x0100
        /*081e*/ 	.byte	0x09
	.zero		1


	//   ....[118]....
        /*0820*/ 	.word	0x00001c50
        /*0824*/ 	.word	0x000000ff
        /*0828*/ 	.word	0xfffffff8
        /*082c*/ 	.short	0x010a
        /*082e*/ 	.byte	0x2c
	.zero		1


	//   ....[119]....
        /*0830*/ 	.word	0x00001e10
        /*0834*/ 	.word	0x00000003
        /*0838*/ 	.word	0x00000000
        /*083c*/ 	.short	0x010a
        /*083e*/ 	.byte	0x3f
	.zero		1


	//   ....[120]....
        /*0840*/ 	.word	0x00001e50
        /*0844*/ 	.word	0x00000003
        /*0848*/ 	.word	0x00000000
        /*084c*/ 	.short	0x010a
        /*084e*/ 	.byte	0x3f
	.zero		1


	//   ....[121]....
        /*0850*/ 	.word	0x00001fe0
        /*0854*/ 	.word	0x000000ff
        /*0858*/ 	.word	0x00000000
        /*085c*/ 	.short	0x010a
        /*085e*/ 	.byte	0x04
	.zero		1


	//   ....[122]....
        /*0860*/ 	.word	0x00002020
        /*0864*/ 	.word	0x000000ff
        /*0868*/ 	.word	0x00000000
        /*086c*/ 	.short	0x010a
        /*086e*/ 	.byte	0x04
	.zero		1


	//   ....[123]....
        /*0870*/ 	.word	0x00002110
        /*0874*/ 	.word	0x000000ff
        /*0878*/ 	.word	0x00000000
        /*087c*/ 	.short	0x0101
        /*087e*/ 	.byte	0x04
	.zero		1


	//   ....[124]....
        /*0880*/ 	.word	0x00002210
        /*0884*/ 	.word	0x00000003
        /*0888*/ 	.word	0x00000000
        /*088c*/ 	.short	0x0101
        /*088e*/ 	.byte	0x30
	.zero		1


	//   ....[125]....
        /*0890*/ 	.word	0x000022e0
        /*0894*/ 	.word	0x000000ff
        /*0898*/ 	.word	0x00000000
        /*089c*/ 	.short	0x0101
        /*089e*/ 	.byte	0x04
	.zero		1


	//   ....[126]....
        /*08a0*/ 	.word	0x00002350
        /*08a4*/ 	.word	0x000000ff
        /*08a8*/ 	.word	0x00000008
        /*08ac*/ 	.short	0x010a
        /*08ae*/ 	.byte	0x2c
	.zero		1


	//   ....[127]....
        /*08b0*/ 	.word	0x00004160
        /*08b4*/ 	.word	0x00000000
        /*08b8*/ 	.word	0x00000000
        /*08bc*/ 	.short	0x0101
        /*08be*/ 	.byte	0x30
	.zero		1


	//   ....[128]....
        /*08c0*/ 	.word	0x00004a50
        /*08c4*/ 	.word	0x0000000b
        /*08c8*/ 	.word	0x000001c0
        /*08cc*/ 	.short	0x010a
        /*08ce*/ 	.byte	0x3f
	.zero		1


	//   ....[129]....
        /*08d0*/ 	.word	0x00004df0
        /*08d4*/ 	.word	0x00000004
        /*08d8*/ 	.word	0x000003b8
        /*08dc*/ 	.short	0x0101
        /*08de*/ 	.byte	0x3f
	.zero		1


	//   ....[130]....
        /*08e0*/ 	.word	0x00005510
        /*08e4*/ 	.word	0x00000007
        /*08e8*/ 	.word	0x00000000
        /*08ec*/ 	.short	0x010a
        /*08ee*/ 	.byte	0x3f
	.zero		1


	//   ....[131]....
        /*08f0*/ 	.word	0x00005590
        /*08f4*/ 	.word	0x00000006
        /*08f8*/ 	.word	0x00000000
        /*08fc*/ 	.short	0x010a
        /*08fe*/ 	.byte	0x3f
	.zero		1


	//   ....[132]....
        /*0900*/ 	.word	0x00005620
        /*0904*/ 	.word	0x00000007
        /*0908*/ 	.word	0x00000000
        /*090c*/ 	.short	0x010a
        /*090e*/ 	.byte	0x3f
	.zero		1


	//   ....[133]....
        /*0910*/ 	.word	0x000056b0
        /*0914*/ 	.word	0x00000006
        /*0918*/ 	.word	0x00000000
        /*091c*/ 	.short	0x010a
        /*091e*/ 	.byte	0x3f
	.zero		1


	//   ....[134]....
        /*0920*/ 	.word	0x00005740
        /*0924*/ 	.word	0x00000007
        /*0928*/ 	.word	0x00000000
        /*092c*/ 	.short	0x010a
        /*092e*/ 	.byte	0x3f
	.zero		1


	//   ....[135]....
        /*0930*/ 	.word	0x000057d0
        /*0934*/ 	.word	0x00000006
        /*0938*/ 	.word	0x00000000
        /*093c*/ 	.short	0x010a
        /*093e*/ 	.byte	0x3f
	.zero		1


	//   ....[136]....
        /*0940*/ 	.word	0x00005860
        /*0944*/ 	.word	0x00000007
        /*0948*/ 	.word	0x00000000
        /*094c*/ 	.short	0x010a
        /*094e*/ 	.byte	0x3f
	.zero		1


	//   ....[137]....
        /*0950*/ 	.word	0x000058f0
        /*0954*/ 	.word	0x00000006
        /*0958*/ 	.word	0x00000000
        /*095c*/ 	.short	0x010a
        /*095e*/ 	.byte	0x3f
	.zero		1


	//   ....[138]....
        /*0960*/ 	.word	0x00005980
        /*0964*/ 	.word	0x00000007
        /*0968*/ 	.word	0x00000000
        /*096c*/ 	.short	0x010a
        /*096e*/ 	.byte	0x3f
	.zero		1


	//   ....[139]....
        /*0970*/ 	.word	0x00005a10
        /*0974*/ 	.word	0x00000006
        /*0978*/ 	.word	0x00000000
        /*097c*/ 	.short	0x010a
        /*097e*/ 	.byte	0x3f
	.zero		1


	//   ....[140]....
        /*0980*/ 	.word	0x00005aa0
        /*0984*/ 	.word	0x00000007
        /*0988*/ 	.word	0x00000000
        /*098c*/ 	.short	0x010a
        /*098e*/ 	.byte	0x3f
	.zero		1


	//   ....[141]....
        /*0990*/ 	.word	0x00005b30
        /*0994*/ 	.word	0x00000006
        /*0998*/ 	.word	0x00000000
        /*099c*/ 	.short	0x010a
        /*099e*/ 	.byte	0x3f
	.zero		1


	//   ....[142]....
        /*09a0*/ 	.word	0x00005bc0
        /*09a4*/ 	.word	0x00000007
        /*09a8*/ 	.word	0x00000000
        /*09ac*/ 	.short	0x010a
        /*09ae*/ 	.byte	0x3f
	.zero		1


	//   ....[143]....
        /*09b0*/ 	.word	0x00005c50
        /*09b4*/ 	.word	0x00000006
        /*09b8*/ 	.word	0x00000000
        /*09bc*/ 	.short	0x010a
        /*09be*/ 	.byte	0x3f
	.zero		1


	//   ....[144]....
        /*09c0*/ 	.word	0x00005ce0
        /*09c4*/ 	.word	0x00000007
        /*09c8*/ 	.word	0x00000000
        /*09cc*/ 	.short	0x010a
        /*09ce*/ 	.byte	0x3f
	.zero		1


	//   ....[145]....
        /*09d0*/ 	.word	0x00005d70
        /*09d4*/ 	.word	0x00000006
        /*09d8*/ 	.word	0x00000000
        /*09dc*/ 	.short	0x010a
        /*09de*/ 	.byte	0x3f
	.zero		1


	//   ....[146]....
        /*09e0*/ 	.word	0x00005e00
        /*09e4*/ 	.word	0x00000007
        /*09e8*/ 	.word	0x00000000
        /*09ec*/ 	.short	0x010a
        /*09ee*/ 	.byte	0x3f
	.zero		1


	//   ....[147]....
        /*09f0*/ 	.word	0x00005e90
        /*09f4*/ 	.word	0x00000006
        /*09f8*/ 	.word	0x00000000
        /*09fc*/ 	.short	0x010a
        /*09fe*/ 	.byte	0x3f
	.zero		1


	//   ....[148]....
        /*0a00*/ 	.word	0x00005f20
        /*0a04*/ 	.word	0x00000007
        /*0a08*/ 	.word	0x00000000
        /*0a0c*/ 	.short	0x010a
        /*0a0e*/ 	.byte	0x3f
	.zero		1


	//   ....[149]....
        /*0a10*/ 	.word	0x00005fb0
        /*0a14*/ 	.word	0x00000006
        /*0a18*/ 	.word	0x00000000
        /*0a1c*/ 	.short	0x010a
        /*0a1e*/ 	.byte	0x3f
	.zero		1


	//   ....[150]....
        /*0a20*/ 	.word	0x00006040
        /*0a24*/ 	.word	0x00000007
        /*0a28*/ 	.word	0x00000000
        /*0a2c*/ 	.short	0x010a
        /*0a2e*/ 	.byte	0x3f
	.zero		1


	//   ....[151]....
        /*0a30*/ 	.word	0x000060d0
        /*0a34*/ 	.word	0x00000006
        /*0a38*/ 	.word	0x00000000
        /*0a3c*/ 	.short	0x010a
        /*0a3e*/ 	.byte	0x3f
	.zero		1


	//   ....[152]....
        /*0a40*/ 	.word	0x00006160
        /*0a44*/ 	.word	0x00000007
        /*0a48*/ 	.word	0x00000000
        /*0a4c*/ 	.short	0x010a
        /*0a4e*/ 	.byte	0x3f
	.zero		1


	//   ....[153]....
        /*0a50*/ 	.word	0x000061f0
        /*0a54*/ 	.word	0x00000006
        /*0a58*/ 	.word	0x00000000
        /*0a5c*/ 	.short	0x010a
        /*0a5e*/ 	.byte	0x3f
	.zero		1


	//   ....[154]....
        /*0a60*/ 	.word	0x00006280
        /*0a64*/ 	.word	0x00000007
        /*0a68*/ 	.word	0x00000000
        /*0a6c*/ 	.short	0x010a
        /*0a6e*/ 	.byte	0x3f
	.zero		1


	//   ....[155]....
        /*0a70*/ 	.word	0x00006310
        /*0a74*/ 	.word	0x00000006
        /*0a78*/ 	.word	0x00000000
        /*0a7c*/ 	.short	0x010a
        /*0a7e*/ 	.byte	0x3f
	.zero		1


	//   ....[156]....
        /*0a80*/ 	.word	0x000063a0
        /*0a84*/ 	.word	0x00000007
        /*0a88*/ 	.word	0x00000000
        /*0a8c*/ 	.short	0x010a
        /*0a8e*/ 	.byte	0x3f
	.zero		1


	//   ....[157]....
        /*0a90*/ 	.word	0x00006430
        /*0a94*/ 	.word	0x00000006
        /*0a98*/ 	.word	0x00000000
        /*0a9c*/ 	.short	0x010a
        /*0a9e*/ 	.byte	0x3f
	.zero		1


	//   ....[158]....
        /*0aa0*/ 	.word	0x000064c0
        /*0aa4*/ 	.word	0x00000007
        /*0aa8*/ 	.word	0x00000000
        /*0aac*/ 	.short	0x010a
        /*0aae*/ 	.byte	0x3f
	.zero		1


	//   ....[159]....
        /*0ab0*/ 	.word	0x00006550
        /*0ab4*/ 	.word	0x00000006
        /*0ab8*/ 	.word	0x00000000
        /*0abc*/ 	.short	0x010a
        /*0abe*/ 	.byte	0x3f
	.zero		1


	//   ....[160]....
        /*0ac0*/ 	.word	0x000065e0
        /*0ac4*/ 	.word	0x00000007
        /*0ac8*/ 	.word	0x00000000
        /*0acc*/ 	.short	0x010a
        /*0ace*/ 	.byte	0x3f
	.zero		1


	//   ....[161]....
        /*0ad0*/ 	.word	0x00006670
        /*0ad4*/ 	.word	0x00000006
        /*0ad8*/ 	.word	0x00000000
        /*0adc*/ 	.short	0x010a
        /*0ade*/ 	.byte	0x3f
	.zero		1


	//   ....[162]....
        /*0ae0*/ 	.word	0x00006700
        /*0ae4*/ 	.word	0x00000007
        /*0ae8*/ 	.word	0x00000000
        /*0aec*/ 	.short	0x010a
        /*0aee*/ 	.byte	0x3f
	.zero		1


	//   ....[163]....
        /*0af0*/ 	.word	0x00006790
        /*0af4*/ 	.word	0x00000006
        /*0af8*/ 	.word	0x00000000
        /*0afc*/ 	.short	0x010a
        /*0afe*/ 	.byte	0x3f
	.zero		1


	//   ....[164]....
        /*0b00*/ 	.word	0x00006820
        /*0b04*/ 	.word	0x00000007
        /*0b08*/ 	.word	0x00000000
        /*0b0c*/ 	.short	0x010a
        /*0b0e*/ 	.byte	0x3f
	.zero		1


	//   ....[165]....
        /*0b10*/ 	.word	0x000068b0
        /*0b14*/ 	.word	0x00000006
        /*0b18*/ 	.word	0x00000000
        /*0b1c*/ 	.short	0x010a
        /*0b1e*/ 	.byte	0x3f
	.zero		1


	//   ....[166]....
        /*0b20*/ 	.word	0x00006940
        /*0b24*/ 	.word	0x00000007
        /*0b28*/ 	.word	0x00000000
        /*0b2c*/ 	.short	0x010a
        /*0b2e*/ 	.byte	0x3f
	.zero		1


	//   ....[167]....
        /*0b30*/ 	.word	0x000069d0
        /*0b34*/ 	.word	0x00000006
        /*0b38*/ 	.word	0x00000000
        /*0b3c*/ 	.short	0x010a
        /*0b3e*/ 	.byte	0x3f
	.zero		1


	//   ....[168]....
        /*0b40*/ 	.word	0x00006a60
        /*0b44*/ 	.word	0x00000007
        /*0b48*/ 	.word	0x00000000
        /*0b4c*/ 	.short	0x010a
        /*0b4e*/ 	.byte	0x3f
	.zero		1


	//   ....[169]....
        /*0b50*/ 	.word	0x00006af0
        /*0b54*/ 	.word	0x00000006
        /*0b58*/ 	.word	0x00000000
        /*0b5c*/ 	.short	0x010a
        /*0b5e*/ 	.byte	0x3f
	.zero		1


	//   ....[170]....
        /*0b60*/ 	.word	0x00006b80
        /*0b64*/ 	.word	0x00000007
        /*0b68*/ 	.word	0x00000000
        /*0b6c*/ 	.short	0x010a
        /*0b6e*/ 	.byte	0x3f
	.zero		1


	//   ....[171]....
        /*0b70*/ 	.word	0x00006c10
        /*0b74*/ 	.word	0x00000006
        /*0b78*/ 	.word	0x00000000
        /*0b7c*/ 	.short	0x010a
        /*0b7e*/ 	.byte	0x3f
	.zero		1


	//   ....[172]....
        /*0b80*/ 	.word	0x00006ca0
        /*0b84*/ 	.word	0x00000007
        /*0b88*/ 	.word	0x00000000
        /*0b8c*/ 	.short	0x010a
        /*0b8e*/ 	.byte	0x3f
	.zero		1


	//   ....[173]....
        /*0b90*/ 	.word	0x00006d30
        /*0b94*/ 	.word	0x00000006
        /*0b98*/ 	.word	0x00000000
        /*0b9c*/ 	.short	0x010a
        /*0b9e*/ 	.byte	0x3f
	.zero		1


	//   ....[174]....
        /*0ba0*/ 	.word	0x00006dc0
        /*0ba4*/ 	.word	0x00000007
        /*0ba8*/ 	.word	0x00000000
        /*0bac*/ 	.short	0x010a
        /*0bae*/ 	.byte	0x3f
	.zero		1


	//   ....[175]....
        /*0bb0*/ 	.word	0x00006e50
        /*0bb4*/ 	.word	0x00000006
        /*0bb8*/ 	.word	0x00000000
        /*0bbc*/ 	.short	0x010a
        /*0bbe*/ 	.byte	0x3f
	.zero		1


	//   ....[176]....
        /*0bc0*/ 	.word	0x00006ee0
        /*0bc4*/ 	.word	0x00000007
        /*0bc8*/ 	.word	0x00000000
        /*0bcc*/ 	.short	0x010a
        /*0bce*/ 	.byte	0x3f
	.zero		1


	//   ....[177]....
        /*0bd0*/ 	.word	0x00006f70
        /*0bd4*/ 	.word	0x00000006
        /*0bd8*/ 	.word	0x00000000
        /*0bdc*/ 	.short	0x010a
        /*0bde*/ 	.byte	0x3f
	.zero		1


	//   ....[178]....
        /*0be0*/ 	.word	0x00007000
        /*0be4*/ 	.word	0x00000007
        /*0be8*/ 	.word	0x00000000
        /*0bec*/ 	.short	0x010a
        /*0bee*/ 	.byte	0x3f
	.zero		1


	//   ....[179]....
        /*0bf0*/ 	.word	0x00007090
        /*0bf4*/ 	.word	0x00000006
        /*0bf8*/ 	.word	0x00000000
        /*0bfc*/ 	.short	0x010a
        /*0bfe*/ 	.byte	0x3f
	.zero		1


	//   ....[180]....
        /*0c00*/ 	.word	0x00007120
        /*0c04*/ 	.word	0x00000007
        /*0c08*/ 	.word	0x00000000
        /*0c0c*/ 	.short	0x010a
        /*0c0e*/ 	.byte	0x3f
	.zero		1


	//   ....[181]....
        /*0c10*/ 	.word	0x000071b0
        /*0c14*/ 	.word	0x00000006
        /*0c18*/ 	.word	0x00000000
        /*0c1c*/ 	.short	0x010a
        /*0c1e*/ 	.byte	0x3f
	.zero		1


	//   ....[182]....
        /*0c20*/ 	.word	0x00007240
        /*0c24*/ 	.word	0x00000007
        /*0c28*/ 	.word	0x00000000
        /*0c2c*/ 	.short	0x010a
        /*0c2e*/ 	.byte	0x3f
	.zero		1


	//   ....[183]....
        /*0c30*/ 	.word	0x000072d0
        /*0c34*/ 	.word	0x00000006
        /*0c38*/ 	.word	0x00000000
        /*0c3c*/ 	.short	0x010a
        /*0c3e*/ 	.byte	0x3f
	.zero		1


	//   ....[184]....
        /*0c40*/ 	.word	0x00007360
        /*0c44*/ 	.word	0x00000007
        /*0c48*/ 	.word	0x00000000
        /*0c4c*/ 	.short	0x010a
        /*0c4e*/ 	.byte	0x3f
	.zero		1


	//   ....[185]....
        /*0c50*/ 	.word	0x000073f0
        /*0c54*/ 	.word	0x00000005
        /*0c58*/ 	.word	0x00000000
        /*0c5c*/ 	.short	0x010a
        /*0c5e*/ 	.byte	0x3f
	.zero		1


	//   ....[186]....
        /*0c60*/ 	.word	0x00007460
        /*0c64*/ 	.word	0x00000003
        /*0c68*/ 	.word	0xfffffff8
        /*0c6c*/ 	.short	0x010a
        /*0c6e*/ 	.byte	0x3f
	.zero		1


	//   ....[187]....
        /*0c70*/ 	.word	0x000074b0
        /*0c74*/ 	.word	0x00000003
        /*0c78*/ 	.word	0x00000000
        /*0c7c*/ 	.short	0x010a
        /*0c7e*/ 	.byte	0x3f
	.zero		1


	//   ....[188]....
        /*0c80*/ 	.word	0x00007510
        /*0c84*/ 	.word	0x00000004
        /*0c88*/ 	.word	0x00000000
        /*0c8c*/ 	.short	0x010a
        /*0c8e*/ 	.byte	0x3f
	.zero		1


	//   ....[189]....
        /*0c90*/ 	.word	0x00007570
        /*0c94*/ 	.word	0x00000004
        /*0c98*/ 	.word	0x00000008
        /*0c9c*/ 	.short	0x010a
        /*0c9e*/ 	.byte	0x3f
	.zero		1


	//   ....[190]....
        /*0ca0*/ 	.word	0x00007640
        /*0ca4*/ 	.word	0x0000000b
        /*0ca8*/ 	.word	0x000001c0
        /*0cac*/ 	.short	0x010a
        /*0cae*/ 	.byte	0x3f
	.zero		1


	//   ....[191]....
        /*0cb0*/ 	.word	0x00007710
        /*0cb4*/ 	.word	0x00000007
        /*0cb8*/ 	.word	0x00000000
        /*0cbc*/ 	.short	0x010a
        /*0cbe*/ 	.byte	0x3f
	.zero		1


	//   ....[192]....
        /*0cc0*/ 	.word	0x00007760
        /*0cc4*/ 	.word	0x00000006
        /*0cc8*/ 	.word	0x00000000
        /*0ccc*/ 	.short	0x010a
        /*0cce*/ 	.byte	0x3f
	.zero		1


	//   ....[193]....
        /*0cd0*/ 	.word	0x000077b0
        /*0cd4*/ 	.word	0x00000007
        /*0cd8*/ 	.word	0x00000000
        /*0cdc*/ 	.short	0x010a
        /*0cde*/ 	.byte	0x3f
	.zero		1


	//   ....[194]....
        /*0ce0*/ 	.word	0x00007800
        /*0ce4*/ 	.word	0x00000006
        /*0ce8*/ 	.word	0x00000000
        /*0cec*/ 	.short	0x010a
        /*0cee*/ 	.byte	0x3f
	.zero		1


	//   ....[195]....
        /*0cf0*/ 	.word	0x00007850
        /*0cf4*/ 	.word	0x00000007
        /*0cf8*/ 	.word	0x00000000
        /*0cfc*/ 	.short	0x010a
        /*0cfe*/ 	.byte	0x3f
	.zero		1


	//   ....[196]....
        /*0d00*/ 	.word	0x000078a0
        /*0d04*/ 	.word	0x00000006
        /*0d08*/ 	.word	0x00000000
        /*0d0c*/ 	.short	0x010a
        /*0d0e*/ 	.byte	0x3f
	.zero		1


	//   ....[197]....
        /*0d10*/ 	.word	0x000078f0
        /*0d14*/ 	.word	0x00000007
        /*0d18*/ 	.word	0x00000000
        /*0d1c*/ 	.short	0x010a
        /*0d1e*/ 	.byte	0x3f
	.zero		1


	//   ....[198]....
        /*0d20*/ 	.word	0x00007940
        /*0d24*/ 	.word	0x00000006
        /*0d28*/ 	.word	0x00000000
        /*0d2c*/ 	.short	0x010a
        /*0d2e*/ 	.byte	0x3f
	.zero		1


	//   ....[199]....
        /*0d30*/ 	.word	0x00007990
        /*0d34*/ 	.word	0x00000007
        /*0d38*/ 	.word	0x00000000
        /*0d3c*/ 	.short	0x010a
        /*0d3e*/ 	.byte	0x3f
	.zero		1


	//   ....[200]....
        /*0d40*/ 	.word	0x000079e0
        /*0d44*/ 	.word	0x00000006
        /*0d48*/ 	.word	0x00000000
        /*0d4c*/ 	.short	0x010a
        /*0d4e*/ 	.byte	0x3f
	.zero		1


	//   ....[201]....
        /*0d50*/ 	.word	0x00007a30
        /*0d54*/ 	.word	0x00000007
        /*0d58*/ 	.word	0x00000000
        /*0d5c*/ 	.short	0x010a
        /*0d5e*/ 	.byte	0x3f
	.zero		1


	//   ....[202]....
        /*0d60*/ 	.word	0x00007a80
        /*0d64*/ 	.word	0x00000006
        /*0d68*/ 	.word	0x00000000
        /*0d6c*/ 	.short	0x010a
        /*0d6e*/ 	.byte	0x3f
	.zero		1


	//   ....[203]....
        /*0d70*/ 	.word	0x00007ad0
        /*0d74*/ 	.word	0x00000007
        /*0d78*/ 	.word	0x00000000
        /*0d7c*/ 	.short	0x010a
        /*0d7e*/ 	.byte	0x3f
	.zero		1


	//   ....[204]....
        /*0d80*/ 	.word	0x00007b20
        /*0d84*/ 	.word	0x00000006
        /*0d88*/ 	.word	0x00000000
        /*0d8c*/ 	.short	0x010a
        /*0d8e*/ 	.byte	0x3f
	.zero		1


	//   ....[205]....
        /*0d90*/ 	.word	0x00007b70
        /*0d94*/ 	.word	0x00000007
        /*0d98*/ 	.word	0x00000000
        /*0d9c*/ 	.short	0x010a
        /*0d9e*/ 	.byte	0x3f
	.zero		1


	//   ....[206]....
        /*0da0*/ 	.word	0x00007bc0
        /*0da4*/ 	.word	0x00000006
        /*0da8*/ 	.word	0x00000000
        /*0dac*/ 	.short	0x010a
        /*0dae*/ 	.byte	0x3f
	.zero		1


	//   ....[207]....
        /*0db0*/ 	.word	0x00007c10
        /*0db4*/ 	.word	0x00000007
        /*0db8*/ 	.word	0x00000000
        /*0dbc*/ 	.short	0x010a
        /*0dbe*/ 	.byte	0x3f
	.zero		1


	//   ....[208]....
        /*0dc0*/ 	.word	0x00007c60
        /*0dc4*/ 	.word	0x00000006
        /*0dc8*/ 	.word	0x00000000
        /*0dcc*/ 	.short	0x010a
        /*0dce*/ 	.byte	0x3f
	.zero		1


	//   ....[209]....
        /*0dd0*/ 	.word	0x00007cb0
        /*0dd4*/ 	.word	0x00000007
        /*0dd8*/ 	.word	0x00000000
        /*0ddc*/ 	.short	0x010a
        /*0dde*/ 	.byte	0x3f
	.zero		1


	//   ....[210]....
        /*0de0*/ 	.word	0x00007d00
        /*0de4*/ 	.word	0x00000006
        /*0de8*/ 	.word	0x00000000
        /*0dec*/ 	.short	0x010a
        /*0dee*/ 	.byte	0x3f
	.zero		1


	//   ....[211]....
        /*0df0*/ 	.word	0x00007d50
        /*0df4*/ 	.word	0x00000007
        /*0df8*/ 	.word	0x00000000
        /*0dfc*/ 	.short	0x010a
        /*0dfe*/ 	.byte	0x3f
	.zero		1


	//   ....[212]....
        /*0e00*/ 	.word	0x00007da0
        /*0e04*/ 	.word	0x00000006
        /*0e08*/ 	.word	0x00000000
        /*0e0c*/ 	.short	0x010a
        /*0e0e*/ 	.byte	0x3f
	.zero		1


	//   ....[213]....
        /*0e10*/ 	.word	0x00007df0
        /*0e14*/ 	.word	0x00000007
        /*0e18*/ 	.word	0x00000000
        /*0e1c*/ 	.short	0x010a
        /*0e1e*/ 	.byte	0x3f
	.zero		1


	//   ....[214]....
        /*0e20*/ 	.word	0x00007e40
        /*0e24*/ 	.word	0x00000006
        /*0e28*/ 	.word	0x00000000
        /*0e2c*/ 	.short	0x010a
        /*0e2e*/ 	.byte	0x3f
	.zero		1


	//   ....[215]....
        /*0e30*/ 	.word	0x00007e90
        /*0e34*/ 	.word	0x00000007
        /*0e38*/ 	.word	0x00000000
        /*0e3c*/ 	.short	0x010a
        /*0e3e*/ 	.byte	0x3f
	.zero		1


	//   ....[216]....
        /*0e40*/ 	.word	0x00007ee0
        /*0e44*/ 	.word	0x00000006
        /*0e48*/ 	.word	0x00000000
        /*0e4c*/ 	.short	0x010a
        /*0e4e*/ 	.byte	0x3f
	.zero		1


	//   ....[217]....
        /*0e50*/ 	.word	0x00007f30
        /*0e54*/ 	.word	0x00000007
        /*0e58*/ 	.word	0x00000000
        /*0e5c*/ 	.short	0x010a
        /*0e5e*/ 	.byte	0x3f
	.zero		1


	//   ....[218]....
        /*0e60*/ 	.word	0x00007f80
        /*0e64*/ 	.word	0x00000006
        /*0e68*/ 	.word	0x00000000
        /*0e6c*/ 	.short	0x010a
        /*0e6e*/ 	.byte	0x3f
	.zero		1


	//   ....[219]....
        /*0e70*/ 	.word	0x00007fd0
        /*0e74*/ 	.word	0x00000007
        /*0e78*/ 	.word	0x00000000
        /*0e7c*/ 	.short	0x010a
        /*0e7e*/ 	.byte	0x3f
	.zero		1


	//   ....[220]....
        /*0e80*/ 	.word	0x00008020
        /*0e84*/ 	.word	0x00000006
        /*0e88*/ 	.word	0x00000000
        /*0e8c*/ 	.short	0x010a
        /*0e8e*/ 	.byte	0x3f
	.zero		1


	//   ....[221]....
        /*0e90*/ 	.word	0x00008070
        /*0e94*/ 	.word	0x00000007
        /*0e98*/ 	.word	0x00000000
        /*0e9c*/ 	.short	0x010a
        /*0e9e*/ 	.byte	0x3f
	.zero		1


	//   ....[222]....
        /*0ea0*/ 	.word	0x000080c0
        /*0ea4*/ 	.word	0x00000006
        /*0ea8*/ 	.word	0x00000000
        /*0eac*/ 	.short	0x010a
        /*0eae*/ 	.byte	0x3f
	.zero		1


	//   ....[223]....
        /*0eb0*/ 	.word	0x00008110
        /*0eb4*/ 	.word	0x00000007
        /*0eb8*/ 	.word	0x00000000
        /*0ebc*/ 	.short	0x010a
        /*0ebe*/ 	.byte	0x3f
	.zero		1


	//   ....[224]....
        /*0ec0*/ 	.word	0x00008160
        /*0ec4*/ 	.word	0x00000006
        /*0ec8*/ 	.word	0x00000000
        /*0ecc*/ 	.short	0x010a
        /*0ece*/ 	.byte	0x3f
	.zero		1


	//   ....[225]....
        /*0ed0*/ 	.word	0x000081b0
        /*0ed4*/ 	.word	0x00000007
        /*0ed8*/ 	.word	0x00000000
        /*0edc*/ 	.short	0x010a
        /*0ede*/ 	.byte	0x3f
	.zero		1


	//   ....[226]....
        /*0ee0*/ 	.word	0x00008200
        /*0ee4*/ 	.word	0x00000006
        /*0ee8*/ 	.word	0x00000000
        /*0eec*/ 	.short	0x010a
        /*0eee*/ 	.byte	0x3f
	.zero		1


	//   ....[227]....
        /*0ef0*/ 	.word	0x00008250
        /*0ef4*/ 	.word	0x00000007
        /*0ef8*/ 	.word	0x00000000
        /*0efc*/ 	.short	0x010a
        /*0efe*/ 	.byte	0x3f
	.zero		1


	//   ....[228]....
        /*0f00*/ 	.word	0x000082a0
        /*0f04*/ 	.word	0x00000006
        /*0f08*/ 	.word	0x00000000
        /*0f0c*/ 	.short	0x010a
        /*0f0e*/ 	.byte	0x3f
	.zero		1


	//   ....[229]....
        /*0f10*/ 	.word	0x000082f0
        /*0f14*/ 	.word	0x00000007
        /*0f18*/ 	.word	0x00000000
        /*0f1c*/ 	.short	0x010a
        /*0f1e*/ 	.byte	0x3f
	.zero		1


	//   ....[230]....
        /*0f20*/ 	.word	0x00008340
        /*0f24*/ 	.word	0x00000006
        /*0f28*/ 	.word	0x00000000
        /*0f2c*/ 	.short	0x010a
        /*0f2e*/ 	.byte	0x3f
	.zero		1


	//   ....[231]....
        /*0f30*/ 	.word	0x00008390
        /*0f34*/ 	.word	0x00000007
        /*0f38*/ 	.word	0x00000000
        /*0f3c*/ 	.short	0x010a
        /*0f3e*/ 	.byte	0x3f
	.zero		1


	//   ....[232]....
        /*0f40*/ 	.word	0x000083e0
        /*0f44*/ 	.word	0x00000006
        /*0f48*/ 	.word	0x00000000
        /*0f4c*/ 	.short	0x010a
        /*0f4e*/ 	.byte	0x3f
	.zero		1


	//   ....[233]....
        /*0f50*/ 	.word	0x00008430
        /*0f54*/ 	.word	0x00000007
        /*0f58*/ 	.word	0x00000000
        /*0f5c*/ 	.short	0x010a
        /*0f5e*/ 	.byte	0x3f
	.zero		1


	//   ....[234]....
        /*0f60*/ 	.word	0x00008480
        /*0f64*/ 	.word	0x00000006
        /*0f68*/ 	.word	0x00000000
        /*0f6c*/ 	.short	0x010a
        /*0f6e*/ 	.byte	0x3f
	.zero		1


	//   ....[235]....
        /*0f70*/ 	.word	0x000084d0
        /*0f74*/ 	.word	0x00000007
        /*0f78*/ 	.word	0x00000000
        /*0f7c*/ 	.short	0x010a
        /*0f7e*/ 	.byte	0x3f
	.zero		1


	//   ....[236]....
        /*0f80*/ 	.word	0x00008520
        /*0f84*/ 	.word	0x00000006
        /*0f88*/ 	.word	0x00000000
        /*0f8c*/ 	.short	0x010a
        /*0f8e*/ 	.byte	0x3f
	.zero		1


	//   ....[237]....
        /*0f90*/ 	.word	0x00008570
        /*0f94*/ 	.word	0x00000007
        /*0f98*/ 	.word	0x00000000
        /*0f9c*/ 	.short	0x010a
        /*0f9e*/ 	.byte	0x3f
	.zero		1


	//   ....[238]....
        /*0fa0*/ 	.word	0x000085c0
        /*0fa4*/ 	.word	0x00000006
        /*0fa8*/ 	.word	0x00000000
        /*0fac*/ 	.short	0x010a
        /*0fae*/ 	.byte	0x3f
	.zero		1


	//   ....[239]....
        /*0fb0*/ 	.word	0x00008610
        /*0fb4*/ 	.word	0x00000007
        /*0fb8*/ 	.word	0x00000000
        /*0fbc*/ 	.short	0x010a
        /*0fbe*/ 	.byte	0x3f
	.zero		1


	//   ....[240]....
        /*0fc0*/ 	.word	0x00008660
        /*0fc4*/ 	.word	0x00000006
        /*0fc8*/ 	.word	0x00000000
        /*0fcc*/ 	.short	0x010a
        /*0fce*/ 	.byte	0x3f
	.zero		1


	//   ....[241]....
        /*0fd0*/ 	.word	0x000086b0
        /*0fd4*/ 	.word	0x00000007
        /*0fd8*/ 	.word	0x00000000
        /*0fdc*/ 	.short	0x010a
        /*0fde*/ 	.byte	0x3f
	.zero		1


	//   ....[242]....
        /*0fe0*/ 	.word	0x00008700
        /*0fe4*/ 	.word	0x00000006
        /*0fe8*/ 	.word	0x00000000
        /*0fec*/ 	.short	0x010a
        /*0fee*/ 	.byte	0x3f
	.zero		1


	//   ....[243]....
        /*0ff0*/ 	.word	0x00008750
        /*0ff4*/ 	.word	0x00000007
        /*0ff8*/ 	.word	0x00000000
        /*0ffc*/ 	.short	0x010a
        /*0ffe*/ 	.byte	0x3f
	.zero		1


	//   ....[244]....
        /*1000*/ 	.word	0x000087a0
        /*1004*/ 	.word	0x00000006
        /*1008*/ 	.word	0x00000000
        /*100c*/ 	.short	0x010a
        /*100e*/ 	.byte	0x3f
	.zero		1


	//   ....[245]....
        /*1010*/ 	.word	0x000087f0
        /*1014*/ 	.word	0x00000007
        /*1018*/ 	.word	0x00000000
        /*101c*/ 	.short	0x010a
        /*101e*/ 	.byte	0x3f
	.zero		1


	//----- nvinfo : EIATTR_NUM_MBARRIERS
	.align		4
.L_37:
        /*1020*/ 	.byte	0x03, 0x38
        /*1022*/ 	.short	0x0076


	//----- nvinfo : EIATTR_EXIT_INSTR_OFFSETS
	.align		4
        /*1024*/ 	.byte	0x04, 0x1c
        /*1026*/ 	.short	(.L_39 - .L_38)


	//   ....[0]....
.L_38:
        /*1028*/ 	.word	0x00001830


	//   ....[1]....
        /*102c*/ 	.word	0x00001890


	//   ....[2]....
        /*1030*/ 	.word	0x00004780


	//   ....[3]....
        /*1034*/ 	.word	0x000047b0


	//   ....[4]....
        /*1038*/ 	.word	0x00007440


	//----- nvinfo : EIATTR_MAX_THREADS
	.align		4
.L_39:
        /*103c*/ 	.byte	0x04, 0x05
        /*103e*/ 	.short	(.L_41 - .L_40)
.L_40:
        /*1040*/ 	.word	0x00000180
        /*1044*/ 	.word	0x00000001
        /*1048*/ 	.word	0x00000001


	//----- nvinfo : EIATTR_CRS_STACK_SIZE
	.align		4
.L_41:
        /*104c*/ 	.byte	0x04, 0x1e
        /*104e*/ 	.short	(.L_43 - .L_42)
.L_42:
        /*1050*/ 	.word	0x00000000


	//----- nvinfo : EIATTR_CBANK_PARAM_SIZE
	.align		4
.L_43:
        /*1054*/ 	.byte	0x03, 0x19
        /*1056*/ 	.short	0x0470


	//----- nvinfo : EIATTR_PARAM_CBANK
	.align		4
        /*1058*/ 	.byte	0x04, 0x0a
        /*105a*/ 	.short	(.L_45 - .L_44)
	.align		4
.L_44:
        /*105c*/ 	.word	index@(.nv.constant0._ZN7cutlass13device_kernelINS_4gemm6kernel13GemmUniversalIN4cute5tupleIJiiiiEEENS1_10collective13CollectiveMmaINS1_34MainloopSm90TmaGmmaWarpSpecializedILi56ENS5_IJNS4_1CILi1EEESB_SB_EEENS1_32KernelTmaWarpSpecializedPingpongEEENS5_IJNSA_ILi64EEESF_NSA_ILi32EEEEEEaNS5_IJlSB_lEEEaSI_NS4_8TiledMMAINS4_8MMA_AtomIJNS4_4SM904GMMA26MMA_64x64x32_S32S8S8_SS_TNEEEENS4_6LayoutISC_NS5_IJNSA_ILi0EEESQ_SQ_EEEEENS5_IJNS4_10UnderscoreEST_ST_EEEEENS4_13SM90_TMA_LOADENS4_14ComposedLayoutINS4_7SwizzleILi1ELi4ELi3EEENS4_18smem_ptr_flag_bitsILi8EEENSP_INS5_IJNSA_ILi8EEESG_EEENS5_IJSG_SB_EEEEEEEvNS4_8identityESW_S16_vS17_EENS_8epilogue10collective6detail29Sm90TmaWarpSpecializedAdapterINS1A_15DefaultEpilogueIaSI_SI_NS19_6thread17LinearCombinationIaLi1EiiLNS1E_9ScaleType4KindE0ELNS_15FloatRoundStyleE2EaEENS1_15EpilogueDefaultEEEEEvvEEEEvNT_6ParamsE)
        /*1060*/ 	.short	0x0210
        /*1062*/ 	.short	0x0470


	//----- nvinfo : EIATTR_SW_WAR
	.align		4
.L_45:
        /*1064*/ 	.byte	0x04, 0x36
        /*1066*/ 	.short	(.L_47 - .L_46)
.L_46:
        /*1068*/ 	.word	0x00000008
.L_47:


//--------------------- .nv.callgraph             --------------------------
	.section	.nv.callgraph,"",@"SHT_CUDA_CALLGRAPH"
	.align	4
	.sectionentsize	8
	.align		4
        /*0000*/ 	.word	0x00000000
	.align		4
        /*0004*/ 	.word	0xffffffff
	.align		4
        /*0008*/ 	.word	index@(_ZN7cutlass13device_kernelINS_4gemm6kernel13GemmUniversalIN4cute5tupleIJiiiiEEENS1_10collective13CollectiveMmaINS1_34MainloopSm90TmaGmmaWarpSpecializedILi56ENS5_IJNS4_1CILi1EEESB_SB_EEENS1_32KernelTmaWarpSpecializedPingpongEEENS5_IJNSA_ILi64EEESF_NSA_ILi32EEEEEEaNS5_IJlSB_lEEEaSI_NS4_8TiledMMAINS4_8MMA_AtomIJNS4_4SM904GMMA26MMA_64x64x32_S32S8S8_SS_TNEEEENS4_6LayoutISC_NS5_IJNSA_ILi0EEESQ_SQ_EEEEENS5_IJNS4_10UnderscoreEST_ST_EEEEENS4_13SM90_TMA_LOADENS4_14ComposedLayoutINS4_7SwizzleILi1ELi4ELi3EEENS4_18smem_ptr_flag_bitsILi8EEENSP_INS5_IJNSA_ILi8EEESG_EEENS5_IJSG_SB_EEEEEEEvNS4_8identityESW_S16_vS17_EENS_8epilogue10collective6detail29Sm90TmaWarpSpecializedAdapterINS1A_15DefaultEpilogueIaSI_SI_NS19_6thread17LinearCombinationIaLi1EiiLNS1E_9ScaleType4KindE0ELNS_15FloatRoundStyleE2EaEENS1_15EpilogueDefaultEEEEEvvEEEEvNT_6ParamsE)
	.align		4
        /*000c*/ 	.word	index@(__assertfail)
	.align		4
        /*0010*/ 	.word	0x00000000
	.align		4
        /*0014*/ 	.word	0xfffffffe
	.align		4
        /*0018*/ 	.word	0x00000000
	.align		4
        /*001c*/ 	.word	0xfffffffd
	.align		4
        /*0020*/ 	.word	0x00000000
	.align		4
        /*0024*/ 	.word	0xfffffffc


//--------------------- .nv.constant4             --------------------------
	.section	.nv.constant4,"a",@progbits
	.align	8
	.align		8
.nv.constant4:
        /*0000*/ 	.dword	__assertfail
	.align		8
        /*0008*/ 	.dword	__unnamed_1
	.align		8
        /*0010*/ 	.dword	_ZN40_INTERNAL_6d525217_4_k_cu_51b5cbf7_300234cuda3std3__45__cpo5beginE
	.align		8
        /*0018*/ 	.dword	_ZN40_INTERNAL_6d525217_4_k_cu_51b5cbf7_300234cuda3std3__45__cpo3endE
	.align		8
        /*0020*/ 	.dword	_ZN40_INTERNAL_6d525217_4_k_cu_51b5cbf7_300234cuda3std3__45__cpo6cbeginE
	.align		8
        /*0028*/ 	.dword	_ZN40_INTERNAL_6d525217_4_k_cu_51b5cbf7_300234cuda3std3__45__cpo4cendE
	.align		8
        /*0030*/ 	.dword	_ZN40_INTERNAL_6d525217_4_k_cu_51b5cbf7_300234cuda3std3__442_GLOBAL__N__6d525217_4_k_cu_51b5cbf7_300236ignoreE
	.align		8
        /*0038*/ 	.dword	_ZN40_INTERNAL_6d525217_4_k_cu_51b5cbf7_300234cuda3std3__419piecewise_constructE
	.align		8
        /*0040*/ 	.dword	_ZN40_INTERNAL_6d525217_4_k_cu_51b5cbf7_300234cuda3std3__48in_placeE
	.align		8
        /*0048*/ 	.dword	_ZN40_INTERNAL_6d525217_4_k_cu_51b5cbf7_300234cuda3std6ranges3__45__cpo4swapE
	.align		8
        /*0050*/ 	.dword	_ZN40_INTERNAL_6d525217_4_k_cu_51b5cbf7_300234cuda3std6ranges3__45__cpo9iter_moveE
	.align		8
        /*0058*/ 	.dword	_ZN40_INTERNAL_6d525217_4_k_cu_51b5cbf7_300234cute7productE
	.align		8
        /*0060*/ 	.dword	_ZN40_INTERNAL_6d525217_4_k_cu_51b5cbf7_300234cute1_E
	.align		8
        /*0068*/ 	.dword	$str$22
	.align		8
        /*0070*/ 	.dword	$str$23


//--------------------- .text._ZN7cutlass13device_kernelINS_4gemm6kernel13GemmUniversalIN4cute5tupleIJiiiiEEENS1_10collective13CollectiveMmaINS1_34MainloopSm90TmaGmmaWarpSpecializedILi56ENS5_IJNS4_1CILi1EEESB_SB_EEENS1_32KernelTmaWarpSpecializedPingpongEEENS5_IJNSA_ILi64EEESF_NSA_ILi32EEEEEEaNS5_IJlSB_lEEEaSI_NS4_8TiledMMAINS4_8MMA_AtomIJNS4_4SM904GMMA26MMA_64x64x32_S32S8S8_SS_TNEEEENS4_6LayoutISC_NS5_IJNSA_ILi0EEESQ_SQ_EEEEENS5_IJNS4_10UnderscoreEST_ST_EEEEENS4_13SM90_TMA_LOADENS4_14ComposedLayoutINS4_7SwizzleILi1ELi4ELi3EEENS4_18smem_ptr_flag_bitsILi8EEENSP_INS5_IJNSA_ILi8EEESG_EEENS5_IJSG_SB_EEEEEEEvNS4_8identityESW_S16_vS17_EENS_8epilogue10collective6detail29Sm90TmaWarpSpecializedAdapterINS1A_15DefaultEpilogueIaSI_SI_NS19_6thread17LinearCombinationIaLi1EiiLNS1E_9ScaleType4KindE0ELNS_15FloatRoundStyleE2EaEENS1_15EpilogueDefaultEEEEEvvEEEEvNT_6ParamsE --------------------------
	.section	.text._ZN7cutlass13device_kernelINS_4gemm6kernel13GemmUniversalIN4cute5tupleIJiiiiEEENS1_10collective13CollectiveMmaINS1_34MainloopSm90TmaGmmaWarpSpecializedILi56ENS5_IJNS4_1CILi1EEESB_SB_EEENS1_32KernelTmaWarpSpecializedPingpongEEENS5_IJNSA_ILi64EEESF_NSA_ILi32EEEEEEaNS5_IJlSB_lEEEaSI_NS4_8TiledMMAINS4_8MMA_AtomIJNS4_4SM904GMMA26MMA_64x64x32_S32S8S8_SS_TNEEEENS4_6LayoutISC_NS5_IJNSA_ILi0EEESQ_SQ_EEEEENS5_IJNS4_10UnderscoreEST_ST_EEEEENS4_13SM90_TMA_LOADENS4_14ComposedLayoutINS4_7SwizzleILi1ELi4ELi3EEENS4_18smem_ptr_flag_bitsILi8EEENSP_INS5_IJNSA_ILi8EEESG_EEENS5_IJSG_SB_EEEEEEEvNS4_8identityESW_S16_vS17_EENS_8epilogue10collective6detail29Sm90TmaWarpSpecializedAdapterINS1A_15DefaultEpilogueIaSI_SI_NS19_6thread17LinearCombinationIaLi1EiiLNS1E_9ScaleType4KindE0ELNS_15FloatRoundStyleE2EaEENS1_15EpilogueDefaultEEEEEvvEEEEvNT_6ParamsE,"ax",@progbits
	.align	128
.text._ZN7cutlass13device_kernelINS_4gemm6kernel13GemmUniversalIN4cute5tupleIJiiiiEEENS1_10collective13CollectiveMmaINS1_34MainloopSm90TmaGmmaWarpSpecializedILi56ENS5_IJNS4_1CILi1EEESB_SB_EEENS1_32KernelTmaWarpSpecializedPingpongEEENS5_IJNSA_ILi64EEESF_NSA_ILi32EEEEEEaNS5_IJlSB_lEEEaSI_NS4_8TiledMMAINS4_8MMA_AtomIJNS4_4SM904GMMA26MMA_64x64x32_S32S8S8_SS_TNEEEENS4_6LayoutISC_NS5_IJNSA_ILi0EEESQ_SQ_EEEEENS5_IJNS4_10UnderscoreEST_ST_EEEEENS4_13SM90_TMA_LOADENS4_14ComposedLayoutINS4_7SwizzleILi1ELi4ELi3EEENS4_18smem_ptr_flag_bitsILi8EEENSP_INS5_IJNSA_ILi8EEESG_EEENS5_IJSG_SB_EEEEEEEvNS4_8identityESW_S16_vS17_EENS_8epilogue10collective6detail29Sm90TmaWarpSpecializedAdapterINS1A_15DefaultEpilogueIaSI_SI_NS19_6thread17LinearCombinationIaLi1EiiLNS1E_9ScaleType4KindE0ELNS_15FloatRoundStyleE2EaEENS1_15EpilogueDefaultEEEEEvvEEEEvNT_6ParamsE:
        .type           _ZN7cutlass13device_kernelINS_4gemm6kernel13GemmUniversalIN4cute5tupleIJiiiiEEENS1_10collective13CollectiveMmaINS1_34MainloopSm90TmaGmmaWarpSpecializedILi56ENS5_IJNS4_1CILi1EEESB_SB_EEENS1_32KernelTmaWarpSpecializedPingpongEEENS5_IJNSA_ILi64EEESF_NSA_ILi32EEEEEEaNS5_IJlSB_lEEEaSI_NS4_8TiledMMAINS4_8MMA_AtomIJNS4_4SM904GMMA26MMA_64x64x32_S32S8S8_SS_TNEEEENS4_6LayoutISC_NS5_IJNSA_ILi0EEESQ_SQ_EEEEENS5_IJNS4_10UnderscoreEST_ST_EEEEENS4_13SM90_TMA_LOADENS4_14ComposedLayoutINS4_7SwizzleILi1ELi4ELi3EEENS4_18smem_ptr_flag_bitsILi8EEENSP_INS5_IJNSA_ILi8EEESG_EEENS5_IJSG_SB_EEEEEEEvNS4_8identityESW_S16_vS17_EENS_8epilogue10collective6detail29Sm90TmaWarpSpecializedAdapterINS1A_15DefaultEpilogueIaSI_SI_NS19_6thread17LinearCombinationIaLi1EiiLNS1E_9ScaleType4KindE0ELNS_15FloatRoundStyleE2EaEENS1_15EpilogueDefaultEEEEEvvEEEEvNT_6ParamsE,@function
        .size           _ZN7cutlass13device_kernelINS_4gemm6kernel13GemmUniversalIN4cute5tupleIJiiiiEEENS1_10collective13CollectiveMmaINS1_34MainloopSm90TmaGmmaWarpSpecializedILi56ENS5_IJNS4_1CILi1EEESB_SB_EEENS1_32KernelTmaWarpSpecializedPingpongEEENS5_IJNSA_ILi64EEESF_NSA_ILi32EEEEEEaNS5_IJlSB_lEEEaSI_NS4_8TiledMMAINS4_8MMA_AtomIJNS4_4SM904GMMA26MMA_64x64x32_S32S8S8_SS_TNEEEENS4_6LayoutISC_NS5_IJNSA_ILi0EEESQ_SQ_EEEEENS5_IJNS4_10UnderscoreEST_ST_EEEEENS4_13SM90_TMA_LOADENS4_14ComposedLayoutINS4_7SwizzleILi1ELi4ELi3EEENS4_18smem_ptr_flag_bitsILi8EEENSP_INS5_IJNSA_ILi8EEESG_EEENS5_IJSG_SB_EEEEEEEvNS4_8identityESW_S16_vS17_EENS_8epilogue10collective6detail29Sm90TmaWarpSpecializedAdapterINS1A_15DefaultEpilogueIaSI_SI_NS19_6thread17LinearCombinationIaLi1EiiLNS1E_9ScaleType4KindE0ELNS_15FloatRoundStyleE2EaEENS1_15EpilogueDefaultEEEEEvvEEEEvNT_6ParamsE,(.L_x_242 - _ZN7cutlass13device_kernelINS_4gemm6kernel13GemmUniversalIN4cute5tupleIJiiiiEEENS1_10collective13CollectiveMmaINS1_34MainloopSm90TmaGmmaWarpSpecializedILi56ENS5_IJNS4_1CILi1EEESB_SB_EEENS1_32KernelTmaWarpSpecializedPingpongEEENS5_IJNSA_ILi64EEESF_NSA_ILi32EEEEEEaNS5_IJlSB_lEEEaSI_NS4_8TiledMMAINS4_8MMA_AtomIJNS4_4SM904GMMA26MMA_64x64x32_S32S8S8_SS_TNEEEENS4_6LayoutISC_NS5_IJNSA_ILi0EEESQ_SQ_EEEEENS5_IJNS4_10UnderscoreEST_ST_EEEEENS4_13SM90_TMA_LOADENS4_14ComposedLayoutINS4_7SwizzleILi1ELi4ELi3EEENS4_18smem_ptr_flag_bitsILi8EEENSP_INS5_IJNSA_ILi8EEESG_EEENS5_IJSG_SB_EEEEEEEvNS4_8identityESW_S16_vS17_EENS_8epilogue10collective6detail29Sm90TmaWarpSpecializedAdapterINS1A_15DefaultEpilogueIaSI_SI_NS19_6thread17LinearCombinationIaLi1EiiLNS1E_9ScaleType4KindE0ELNS_15FloatRoundStyleE2EaEENS1_15EpilogueDefaultEEEEEvvEEEEvNT_6ParamsE)
        .other          _ZN7cutlass13device_kernelINS_4gemm6kernel13GemmUniversalIN4cute5tupleIJiiiiEEENS1_10collective13CollectiveMmaINS1_34MainloopSm90TmaGmmaWarpSpecializedILi56ENS5_IJNS4_1CILi1EEESB_SB_EEENS1_32KernelTmaWarpSpecializedPingpongEEENS5_IJNSA_ILi64EEESF_NSA_ILi32EEEEEEaNS5_IJlSB_lEEEaSI_NS4_8TiledMMAINS4_8MMA_AtomIJNS4_4SM904GMMA26MMA_64x64x32_S32S8S8_SS_TNEEEENS4_6LayoutISC_NS5_IJNSA_ILi0EEESQ_SQ_EEEEENS5_IJNS4_10UnderscoreEST_ST_EEEEENS4_13SM90_TMA_LOADENS4_14ComposedLayoutINS4_7SwizzleILi1ELi4ELi3EEENS4_18smem_ptr_flag_bitsILi8EEENSP_INS5_IJNSA_ILi8EEESG_EEENS5_IJSG_SB_EEEEEEEvNS4_8identityESW_S16_vS17_EENS_8epilogue10collective6detail29Sm90TmaWarpSpecializedAdapterINS1A_15DefaultEpilogueIaSI_SI_NS19_6thread17LinearCombinationIaLi1EiiLNS1E_9ScaleType4KindE0ELNS_15FloatRoundStyleE2EaEENS1_15EpilogueDefaultEEEEEvvEEEEvNT_6ParamsE,@"STO_CUDA_ENTRY STV_DEFAULT"
_ZN7cutlass13device_kernelINS_4gemm6kernel13GemmUniversalIN4cute5tupleIJiiiiEEENS1_10collective13CollectiveMmaINS1_34MainloopSm90TmaGmmaWarpSpecializedILi56ENS5_IJNS4_1CILi1EEESB_SB_EEENS1_32KernelTmaWarpSpecializedPingpongEEENS5_IJNSA_ILi64EEESF_NSA_ILi32EEEEEEaNS5_IJlSB_lEEEaSI_NS4_8TiledMMAINS4_8MMA_AtomIJNS4_4SM904GMMA26MMA_64x64x32_S32S8S8_SS_TNEEEENS4_6LayoutISC_NS5_IJNSA_ILi0EEESQ_SQ_EEEEENS5_IJNS4_10UnderscoreEST_ST_EEEEENS4_13SM90_TMA_LOADENS4_14ComposedLayoutINS4_7SwizzleILi1ELi4ELi3EEENS4_18smem_ptr_flag_bitsILi8EEENSP_INS5_IJNSA_ILi8EEESG_EEENS5_IJSG_SB_EEEEEEEvNS4_8identityESW_S16_vS17_EENS_8epilogue10collective6detail29Sm90TmaWarpSpecializedAdapterINS1A_15DefaultEpilogueIaSI_SI_NS19_6thread17LinearCombinationIaLi1EiiLNS1E_9ScaleType4KindE0ELNS_15FloatRoundStyleE2EaEENS1_15EpilogueDefaultEEEEEvvEEEEvNT_6ParamsE:
[----:B------:R-:W0:Y:S02]  /*0000*/  LDC R1, c[0x0][0x28] ;  /* 0x00000a00ff017b82 */ /* 0x000e240000000800 */
[----:B0-----:R-:W-:Y:S01]  /*0010*/  VIADD R1, R1, 0xfffffff8 ;  /* 0xfffffff801017836 */ /* 0x001fe20000000000 */
[----:B------:R-:W0:Y:S01]  /*0020*/  S2R R4, SR_TID.X ;  /* 0x0000000000047919 */ /* 0x000e220000002100 */
[----:B------:R-:W-:Y:S01]  /*0030*/  ELECT P0, URZ, PT ;  /* 0x00000000003f782f */ /* 0x000fe20003800000 */
[----:B------:R-:W-:Y:S01]  /*0040*/  BSSY B0, `(.L_x_0) ;  /* 0x000000f000007945 */ /* 0x000fe20003800000 */
[--C-:B0-----:R-:W-:Y:S02]  /*0050*/  SHF.R.U32.HI R0, RZ, 0x5, R4.reuse ;  /* 0x00000005ff007819 */ /* 0x101fe40000011604 */
[----:B------:R-:W-:-:S03]  /*0060*/  SHF.R.U32.HI R5, RZ, 0x7, R4 ;  /* 0x00000007ff057819 */ /* 0x000fc60000011604 */
[----:B------:R-:W0:Y:S04]  /*0070*/  SHFL.IDX PT, R2, R0, RZ, 0x1f ;  /* 0x00001fff00027589 */ /* 0x000e2800000e0000 */
[----:B------:R1:W2:Y:S01]  /*0080*/  SHFL.IDX PT, R7, R5, RZ, 0x1f ;  /* 0x00001fff05077589 */ /* 0x0002a200000e0000 */
[----:B0-----:R-:W-:-:S13]  /*0090*/  ISETP.NE.OR P0, PT, R2, RZ, !P0 ;  /* 0x000000ff0200720c */ /* 0x001fda0004705670 */
[----:B-12---:R-:W-:Y:S05]  /*00a0*/  @P0 BRA `(.L_x_1) ;  /* 0x0000000000200947 */ /* 0x006fea0003800000 */
[----:B------:R-:W-:Y:S02]  /*00b0*/  ULDC.64 UR4, c[0x0][0x198] ;  /* 0x0000660000047ab9 */ /* 0x000fe40000000a00 */
[----:B------:R-:W-:Y:S02]  /*00c0*/  UIADD3 UR6, UP0, UR4, 0xf0, URZ ;  /* 0x000000f004067890 */ /* 0x000fe4000ff1e03f */
[----:B------:R-:W-:Y:S02]  /*00d0*/  UIADD3 UR4, UP1, UR4, 0x1f0, URZ ;  /* 0x000001f004047890 */ /* 0x000fe4000ff3e03f */
[----:B------:R-:W-:Y:S02]  /*00e0*/  UIADD3.X UR7, URZ, UR5, URZ, UP0, !UPT ;  /* 0x000000053f077290 */ /* 0x000fe400087fe43f */
[----:B------:R-:W-:-:S07]  /*00f0*/  UIADD3.X UR5, URZ, UR5, URZ, UP1, !UPT ;  /* 0x000000053f057290 */ /* 0x000fce0008ffe43f */
[----:B------:R0:W-:Y:S02]  /*0100*/  UTMACCTL.PF [UR6] ;  /* 0x00000000060079b9 */ /* 0x0001e40008040000 */
[----:B------:R0:W-:Y:S02]  /*0110*/  UTMACCTL.PF [UR4] ;  /* 0x00000000040079b9 */ /* 0x0001e40008040000 */
[----:B0-----:R-:W-:Y:S01]  /*0120*/  NOP ;  /* 0x0000000000007918 */ /* 0x001fe20000000000 */
.L_x_1:
[----:B------:R-:W-:Y:S05]  /*0130*/  BSYNC B0 ;  /* 0x0000000000007941 */ /* 0x000fea0003800000 */
.L_x_0:
[----:B------:R-:W0:Y:S02]  /*0140*/  SHFL.IDX PT, R3, R0, RZ, 0x1f ;  /* 0x00001fff00037589 */ /* 0x000e2400000e0000 */
[----:B0-----:R-:W-:-:S13]  /*0150*/  ISETP.NE.AND P0, PT, R3, RZ, PT ;  /* 0x000000ff0300720c */ /* 0x001fda0003f05270 */
[----:B------:R-:W-:Y:S05]  /*0160*/  @P0 BRA `(.L_x_2) ;  /* 0x0000000800040947 */ /* 0x000fea0003800000 */
[----:B------:R-:W-:Y:S01]  /*0170*/  ELECT P0, URZ, PT ;  /* 0x00000000003f782f */ /* 0x000fe20003800000 */
[----:B------:R-:W-:-:S12]  /*0180*/  BSSY B0, `(.L_x_2) ;  /* 0x000007f000007945 */ /* 0x000fd80003800000 */
[----:B------:R-:W-:Y:S05]  /*0190*/  @!P0 BRA `(.L_x_3) ;  /* 0x0000000400f48947 */ /* 0x000fea0003800000 */
[----:B------:R-:W0:Y:S01]  /*01a0*/  S2UR UR8, SR_CgaCtaId ;  /* 0x00000000000879c3 */ /* 0x000e220000008800 */
[----:B------:R-:W-:Y:S01]  /*01b0*/  UMOV UR4, 0x400 ;  /* 0x0000040000047882 */ /* 0x000fe20000000000 */
[----:B------:R-:W-:Y:S01]  /*01c0*/  UMOV UR5, 0x1 ;  /* 0x0000000100057882 */ /* 0x000fe20000000000 */
[----:B------:R-:W-:Y:S02]  /*01d0*/  UMOV UR6, 0x80 ;  /* 0x0000008000067882 */ /* 0x000fe40000000000 */
[----:B------:R-:W-:-:S04]  /*01e0*/  UIADD3 UR6, -UR6, 0x100000, URZ ;  /* 0x0010000006067890 */ /* 0x000fc8000fffe13f */
[----:B------:R-:W-:Y:S02]  /*01f0*/  USHF.L.U32 UR7, UR6, 0xb, URZ ;  /* 0x0000000b06077899 */ /* 0x000fe4000800063f */
[----:B------:R-:W-:Y:S02]  /*0200*/  USHF.L.U32 UR6, UR6, 0x1, URZ ;  /* 0x0000000106067899 */ /* 0x000fe4000800063f */
[----:B0-----:R-:W-:Y:S02]  /*0210*/  ULEA UR8, UR8, UR4, 0x18 ;  /* 0x0000000408087291 */ /* 0x001fe4000f8ec03f */
[----:B------:R-:W-:-:S04]  /*0220*/  UIADD3 UR4, -UR5, 0x100000, URZ ;  /* 0x0010000005047890 */ /* 0x000fc8000fffe13f */
[----:B------:R-:W-:Y:S02]  /*0230*/  USHF.L.U32 UR5, UR4, 0xb, URZ ;  /* 0x0000000b04057899 */ /* 0x000fe4000800063f */
[----:B------:R-:W-:Y:S01]  /*0240*/  USHF.L.U32 UR4, UR4, 0x1, URZ ;  /* 0x0000000104047899 */ /* 0x000fe2000800063f */
[----:B------:R-:W0:Y:S11]  /*0250*/  FENCE.VIEW.ASYNC.S ;  /* 0x00000000000073c6 */ /* 0x000e360000000000 */
[----:B0-----:R0:W1:Y:S01]  /*0260*/  SYNCS.EXCH.64 URZ, [UR8], UR4 ;  /* 0x00000004083f75b2 */ /* 0x0010620008000100 */
[----:B------:R0:W2:Y:S01]  /*0270*/  SYNCS.EXCH.64 URZ, [UR8+0x1c0], UR6 ;  /* 0x0001c006083f75b2 */ /* 0x0000a20008000100 */
[----:B------:R0:W3:Y:S01]  /*0280*/  SYNCS.EXCH.64 URZ, [UR8+0x8], UR4 ;  /* 0x00000804083f75b2 */ /* 0x0000e20008000100 */
[----:B------:R0:W4:Y:S01]  /*0290*/  SYNCS.EXCH.64 URZ, [UR8+0x1c8], UR6 ;  /* 0x0001c806083f75b2 */ /* 0x0001220008000100 */
[----:B------:R0:W0:Y:S01]  /*02a0*/  SYNCS.EXCH.64 URZ, [UR8+0x10], UR4 ;  /* 0x00001004083f75b2 */ /* 0x0000220008000100 */
        /* <DEDUP_REMOVED lines=107> */
[----:B-1234-:R-:W-:Y:S01]  /*0960*/  NOP ;  /* 0x0000000000007918 */ /* 0x01efe20000000000 */
.L_x_3:
[----:B0-----:R-:W-:Y:S05]  /*0970*/  BSYNC B0 ;  /* 0x0000000000007941 */ /* 0x001fea0003800000 */
.L_x_2:
[----:B------:R-:W0:Y:S01]  /*0980*/  SHFL.IDX PT, R6, R0, RZ, 0x1f ;  /* 0x00001fff00067589 */ /* 0x000e2200000e0000 */
[----:B------:R-:W-:Y:S01]  /*0990*/  ELECT P0, URZ, PT ;  /* 0x00000000003f782f */ /* 0x000fe20003800000 */
[----:B------:R-:W-:Y:S01]  /*09a0*/  NOP ;  /* 0x0000000000007918 */ /* 0x000fe20000000000 */
[----:B------:R-:W-:Y:S01]  /*09b0*/  ELECT P1, URZ, PT ;  /* 0x00000000003f782f */ /* 0x000fe20003820000 */
[----:B------:R-:W1:Y:S01]  /*09c0*/  SHFL.IDX PT, R3, R0, RZ, 0x1f ;  /* 0x00001fff00037589 */ /* 0x000e6200000e0000 */
[----:B------:R-:W-:Y:S01]  /*09d0*/  UMOV UR4, 0x20 ;  /* 0x0000002000047882 */ /* 0x000fe20000000000 */
[----:B------:R-:W-:Y:S01]  /*09e0*/  UMOV UR11, 0x80 ;  /* 0x00000080000b7882 */ /* 0x000fe20000000000 */
[----:B------:R-:W-:Y:S01]  /*09f0*/  NOP ;  /* 0x0000000000007918 */ /* 0x000fe20000000000 */
[----:B------:R-:W2:Y:S01]  /*0a00*/  SHFL.IDX PT, R5, R5, RZ, 0x1f ;  /* 0x00001fff05057589 */ /* 0x000ea200000e0000 */
[C---:B------:R-:W-:Y:S01]  /*0a10*/  VIADD R31, R7.reuse, 0xffffffff ;  /* 0xffffffff071f7836 */ /* 0x040fe20000000000 */
[----:B------:R-:W-:Y:S01]  /*0a20*/  ULDC.64 UR36, c[0x0][0x208] ;  /* 0x0000820000247ab9 */ /* 0x000fe20000000a00 */
[----:B------:R-:W-:-:S03]  /*0a30*/  ISETP.NE.AND P2, PT, R7, RZ, PT ;  /* 0x000000ff0700720c */ /* 0x000fc60003f45270 */
[----:B------:R-:W-:Y:S02]  /*0a40*/  ISETP.GE.U32.AND P3, PT, R31, 0x2, PT ;  /* 0x000000021f00780c */ /* 0x000fe40003f66070 */
[----:B0-----:R-:W-:Y:S02]  /*0a50*/  ISETP.NE.OR P0, PT, R6, RZ, !P0 ;  /* 0x000000ff0600720c */ /* 0x001fe40004705670 */
[----:B-1----:R-:W-:Y:S02]  /*0a60*/  ISETP.NE.OR P1, PT, R3, RZ, !P1 ;  /* 0x000000ff0300720c */ /* 0x002fe40004f25670 */
[----:B------:R-:W-:Y:S02]  /*0a70*/  SHF.R.S32.HI R3, RZ, 0x1f, R2 ;  /* 0x0000001fff037819 */ /* 0x000fe40000011402 */
[----:B--2---:R-:W-:Y:S02]  /*0a80*/  R2UR UR44, R5 ;  /* 0x00000000052c72ca */ /* 0x004fe400000e0000 */
[----:B------:R-:W-:-:S05]  /*0a90*/  LEA.HI R3, R3, R2, RZ, 0x2 ;  /* 0x0000000203037211 */ /* 0x000fca00078f10ff */
[----:B------:R-:W-:Y:S01]  /*0aa0*/  VOTEU.ALL UP0, P0 ;  /* 0x00000000003f7886 */ /* 0x000fe20000000000 */
[----:B------:R-:W-:Y:S01]  /*0ab0*/  LOP3.LUT R3, R3, 0xfffffffc, RZ, 0xc0, !PT ;  /* 0xfffffffc03037812 */ /* 0x000fe200078ec0ff */
[----:B------:R-:W-:-:S03]  /*0ac0*/  VOTEU.ALL UP1, P1 ;  /* 0x00000000003f7886 */ /* 0x000fc60000820000 */
[----:B------:R-:W0:Y:S01]  /*0ad0*/  @!UP0 S2UR UR7, SR_CgaCtaId ;  /* 0x00000000000789c3 */ /* 0x000e220000008800 */
[----:B------:R-:W-:Y:S01]  /*0ae0*/  @!UP0 UMOV UR6, 0x400 ;  /* 0x0000040000068882 */ /* 0x000fe20000000000 */
[----:B------:R-:W-:-:S04]  /*0af0*/  @!UP0 UIADD3 UR4, -UR4, 0x100000, URZ ;  /* 0x0010000004048890 */ /* 0x000fc8000fffe13f */
[----:B------:R-:W-:Y:S02]  /*0b00*/  @!UP0 USHF.L.U32 UR5, UR4, 0xb, URZ ;  /* 0x0000000b04058899 */ /* 0x000fe4000800063f */
[----:B------:R-:W-:Y:S01]  /*0b10*/  @!UP0 USHF.L.U32 UR4, UR4, 0x1, URZ ;  /* 0x0000000104048899 */ /* 0x000fe2000800063f */
[----:B------:R-:W-:Y:S01]  /*0b20*/  IMAD.IADD R14, R2, 0x1, -R3 ;  /* 0x00000001020e7824 */ /* 0x000fe200078e0a03 */
[----:B------:R-:W-:Y:S01]  /*0b30*/  @!UP1 UMOV UR9, 0x400 ;  /* 0x0000040000099882 */ /* 0x000fe20000000000 */
[----:B------:R-:W-:Y:S01]  /*0b40*/  VOTEU.ALL UP2, P1 ;  /* 0x00000000003f7886 */ /* 0x000fe20000840000 */
[----:B------:R-:W-:Y:S01]  /*0b50*/  VOTEU.ALL UP3, P1 ;  /* 0x00000000003f7886 */ /* 0x000fe20000860000 */
[----:B------:R-:W-:Y:S01]  /*0b60*/  VOTEU.ALL UP4, P1 ;  /* 0x00000000003f7886 */ /* 0x000fe20000880000 */
[----:B------:R-:W1:Y:S01]  /*0b70*/  @!UP1 S2UR UR10, SR_CgaCtaId ;  /* 0x00000000000a99c3 */ /* 0x000e620000008800 */
[----:B------:R-:W-:Y:S01]  /*0b80*/  VOTEU.ALL UP5, P1 ;  /* 0x00000000003f7886 */ /* 0x000fe200008a0000 */
[----:B------:R-:W-:-:S04]  /*0b90*/  SHF.R.S32.HI R3, RZ, 0x1f, R4 ;  /* 0x0000001fff037819 */ /* 0x000fc80000011404 */
[----:B------:R-:W-:-:S04]  /*0ba0*/  LEA.HI R3, R3, R4, RZ, 0x7 ;  /* 0x0000000403037211 */ /* 0x000fc800078f38ff */
[----:B------:R-:W-:-:S05]  /*0bb0*/  LOP3.LUT R3, R3, 0xffffff80, RZ, 0xc0, !PT ;  /* 0xffffff8003037812 */ /* 0x000fca00078ec0ff */
[----:B------:R-:W-:Y:S01]  /*0bc0*/  IMAD.IADD R5, R4, 0x1, -R3 ;  /* 0x0000000104057824 */ /* 0x000fe200078e0a03 */
[----:B0-----:R-:W-:Y:S02]  /*0bd0*/  @!UP0 ULEA UR8, UR7, UR6, 0x18 ;  /* 0x0000000607088291 */ /* 0x001fe4000f8ec03f */
[----:B------:R-:W-:-:S04]  /*0be0*/  @!UP1 UIADD3 UR6, -UR11, 0x100000, URZ ;  /* 0x001000000b069890 */ /* 0x000fc8000fffe13f */
[----:B------:R-:W-:Y:S02]  /*0bf0*/  @!UP1 USHF.L.U32 UR7, UR6, 0xb, URZ ;  /* 0x0000000b06079899 */ /* 0x000fe4000800063f */
[----:B------:R-:W-:Y:S01]  /*0c00*/  @!UP1 USHF.L.U32 UR6, UR6, 0x1, URZ ;  /* 0x0000000106069899 */ /* 0x000fe2000800063f */
[----:B------:R-:W-:Y:S01]  /*0c10*/  VOTEU.ALL UP0, P0 ;  /* 0x00000000003f7886 */ /* 0x000fe20000000000 */
[----:B-1----:R-:W-:Y:S01]  /*0c20*/  @!UP1 ULEA UR9, UR10, UR9, 0x18 ;  /* 0x000000090a099291 */ /* 0x002fe2000f8ec03f */
[----:B------:R-:W-:Y:S02]  /*0c30*/  VOTEU.ALL UP1, P0 ;  /* 0x00000000003f7886 */ /* 0x000fe40000020000 */
[----:B------:R-:W-:Y:S01]  /*0c40*/  ULDC.64 UR10, c[0x0][0x598] ;  /* 0x00016600000a7ab9 */ /* 0x000fe20000000a00 */
[----:B------:R-:W-:Y:S01]  /*0c50*/  ISETP.NE.AND P0, PT, R14, 0x3, PT ;  /* 0x000000030e00780c */ /* 0x000fe20003f05270 */
[----:B------:R-:W0:Y:S02]  /*0c60*/  FENCE.VIEW.ASYNC.S ;  /* 0x00000000000073c6 */ /* 0x000e240000000000 */
[----:B0-----:R0:W1:Y:S01]  /*0c70*/  @!UP0 SYNCS.EXCH.64 URZ, [UR8+0x3b0], UR4 ;  /* 0x0003b004083f85b2 */ /* 0x0010620008000100 */
[----:B------:R-:W-:-:S02]  /*0c80*/  ISETP.NE.U32.AND P1, PT, RZ, UR10, PT ;  /* 0x0000000aff007c0c */ /* 0x000fc4000bf25070 */
[----:B------:R-:W-:Y:S02]  /*0c90*/  ISETP.EQ.OR P0, PT, R14, RZ, !P0 ;  /* 0x000000ff0e00720c */ /* 0x000fe40004702670 */
[----:B------:R-:W-:Y:S02]  /*0ca0*/  ISETP.NE.AND.EX P1, PT, RZ, UR11, PT, P1 ;  /* 0x0000000bff007c0c */ /* 0x000fe4000bf25310 */
[----:B------:R-:W-:-:S04]  /*0cb0*/  ISETP.EQ.AND P0, PT, R7, RZ, P0 ;  /* 0x000000ff0700720c */ /* 0x000fc80000702270 */
[----:B------:R-:W-:-:S04]  /*0cc0*/  SEL R23, RZ, 0x1, !P0 ;  /* 0x00000001ff177807 */ /* 0x000fc80004000000 */
[----:B------:R-:W-:Y:S01]  /*0cd0*/  SEL R23, R23, 0x2, P3 ;  /* 0x0000000217177807 */ /* 0x000fe20001800000 */
[----:B------:R0:W1:Y:S01]  /*0ce0*/  @!UP1 SYNCS.EXCH.64 URZ, [UR8+0x3b8], UR4 ;  /* 0x0003b804083f95b2 */ /* 0x0000620008000100 */
[----:B------:R-:W-:Y:S01]  /*0cf0*/  NOP ;  /* 0x0000000000007918 */ /* 0x000fe20000000000 */
[----:B------:R0:W1:Y:S01]  /*0d00*/  @!UP2 SYNCS.EXCH.64 URZ, [UR9+0x390], UR6 ;  /* 0x00039006093fa5b2 */ /* 0x0000620008000100 */
[----:B------:R0:W1:Y:S01]  /*0d10*/  @!UP3 SYNCS.EXCH.64 URZ, [UR9+0x398], UR6 ;  /* 0x00039806093fb5b2 */ /* 0x0000620008000100 */
[----:B------:R0:W1:Y:S01]  /*0d20*/  @!UP4 SYNCS.EXCH.64 URZ, [UR9+0x3a0], UR6 ;  /* 0x0003a006093fc5b2 */ /* 0x0000620008000100 */
[----:B------:R0:W1:Y:S01]  /*0d30*/  @!UP5 SYNCS.EXCH.64 URZ, [UR9+0x3a8], UR6 ;  /* 0x0003a806093fd5b2 */ /* 0x0000620008000100 */
[----:B------:R-:W-:Y:S01]  /*0d40*/  NOP ;  /* 0x0000000000007918 */ /* 0x000fe20000000000 */
[----:B-1----:R-:W-:Y:S06]  /*0d50*/  BAR.SYNC.DEFER_BLOCKING 0x0 ;  /* 0x0000000000007b1d */ /* 0x002fec0000010000 */
[----:B0-----:R-:W-:Y:S05]  /*0d60*/  @!P1 BRA `(.L_x_4) ;  /* 0x00000000001c9947 */ /* 0x001fea0003800000 */
[----:B------:R-:W0:Y:S02]  /*0d70*/  LDC.64 R2, c[0x0][0x598] ;  /* 0x00016600ff027b82 */ /* 0x000e240000000a00 */
[----:B0-----:R-:W2:Y:S02]  /*0d80*/  LDG.E.64 R2, desc[UR36][R2.64] ;  /* 0x0000002402027981 */ /* 0x001ea4000c1e1b00 */
[----:B--2---:R-:W-:-:S04]  /*0d90*/  ISETP.NE.U32.AND P0, PT, R2, RZ, PT ;  /* 0x000000ff0200720c */ /* 0x004fc80003f05070 */
[----:B------:R-:W-:-:S13]  /*0da0*/  ISETP.NE.AND.EX P0, PT, R3, RZ, PT, P0 ;  /* 0x000000ff0300720c */ /* 0x000fda0003f05300 */
[----:B------:R-:W-:Y:S05]  /*0db0*/  @!P0 BRA `(.L_x_4) ;  /* 0x0000000000088947 */ /* 0x000fea0003800000 */
[----:B------:R1:W5:Y:S01]  /*0dc0*/  LD.E R56, desc[UR36][R2.64] ;  /* 0x0000002402387980 */ /* 0x000362000c101900 */
[----:B------:R-:W-:Y:S05]  /*0dd0*/  BRA `(.L_x_5) ;  /* 0x0000000000247947 */ /* 0x000fea0003800000 */
.L_x_4:
[----:B------:R-:W-:Y:S02]  /*0de0*/  ULDC.64 UR4, c[0x0][0x588] ;  /* 0x0001620000047ab9 */ /* 0x000fe40000000a00 */
[----:B------:R-:W-:-:S04]  /*0df0*/  ISETP.NE.U32.AND P0, PT, RZ, UR4, PT ;  /* 0x00000004ff007c0c */ /* 0x000fc8000bf05070 */
[----:B------:R-:W-:-:S13]  /*0e00*/  ISETP.NE.AND.EX P0, PT, RZ, UR5, PT, P0 ;  /* 0x00000005ff007c0c */ /* 0x000fda000bf05300 */
[----:B------:R-:W-:Y:S05]  /*0e10*/  @!P0 BRA `(.L_x_6) ;  /* 0x00000000000c8947 */ /* 0x000fea0003800000 */
[----:B------:R-:W0:Y:S02]  /*0e20*/  LDC.64 R56, c[0x0][0x588] ;  /* 0x00016200ff387b82 */ /* 0x000e240000000a00 */
[----:B0-----:R0:W5:Y:S01]  /*0e30*/  LDG.E R56, desc[UR36][R56.64] ;  /* 0x0000002438387981 */ /* 0x001162000c1e1900 */
[----:B------:R-:W-:Y:S05]  /*0e40*/  BRA `(.L_x_5) ;  /* 0x0000000000087947 */ /* 0x000fea0003800000 */
.L_x_6:
[----:B------:R-:W-:Y:S02]  /*0e50*/  ULDC UR4, c[0x0][0x580] ;  /* 0x0001600000047ab9 */ /* 0x000fe40000000800 */
[----:B------:R-:W-:-:S07]  /*0e60*/  IMAD.U32 R56, RZ, RZ, UR4 ;  /* 0x00000004ff387e24 */ /* 0x000fce000f8e00ff */
.L_x_5:
[----:B------:R-:W-:Y:S02]  /*0e70*/  ULDC.64 UR4, c[0x0][0x5a0] ;  /* 0x0001680000047ab9 */ /* 0x000fe40000000a00 */
[----:B------:R-:W-:-:S04]  /*0e80*/  ISETP.NE.U32.AND P0, PT, RZ, UR4, PT ;  /* 0x00000004ff007c0c */ /* 0x000fc8000bf05070 */
[----:B------:R-:W-:-:S13]  /*0e90*/  ISETP.NE.AND.EX P0, PT, RZ, UR5, PT, P0 ;  /* 0x00000005ff007c0c */ /* 0x000fda000bf05300 */
[----:B------:R-:W-:Y:S05]  /*0ea0*/  @!P0 BRA `(.L_x_7) ;  /* 0x00000000001c8947 */ /* 0x000fea0003800000 */
[----:B-1----:R-:W1:Y:S02]  /*0eb0*/  LDC.64 R2, c[0x0][0x5a0] ;  /* 0x00016800ff027b82 */ /* 0x002e640000000a00 */
[----:B-1----:R-:W2:Y:S02]  /*0ec0*/  LDG.E.64 R2, desc[UR36][R2.64] ;  /* 0x0000002402027981 */ /* 0x002ea4000c1e1b00 */
[----:B--2---:R-:W-:-:S04]  /*0ed0*/  ISETP.NE.U32.AND P0, PT, R2, RZ, PT ;  /* 0x000000ff0200720c */ /* 0x004fc80003f05070 */
[----:B------:R-:W-:-:S13]  /*0ee0*/  ISETP.NE.AND.EX P0, PT, R3, RZ, PT, P0 ;  /* 0x000000ff0300720c */ /* 0x000fda0003f05300 */
[----:B------:R-:W-:Y:S05]  /*0ef0*/  @!P0 BRA `(.L_x_7) ;  /* 0x0000000000088947 */ /* 0x000fea0003800000 */
[----:B0-----:R2:W5:Y:S01]  /*0f00*/  LD.E R57, desc[UR36][R2.64] ;  /* 0x0000002402397980 */ /* 0x001562000c101900 */
[----:B------:R-:W-:Y:S05]  /*0f10*/  BRA `(.L_x_8) ;  /* 0x0000000000247947 */ /* 0x000fea0003800000 */
.L_x_7:
[----:B------:R-:W-:Y:S02]  /*0f20*/  ULDC.64 UR4, c[0x0][0x590] ;  /* 0x0001640000047ab9 */ /* 0x000fe40000000a00 */
[----:B------:R-:W-:-:S04]  /*0f30*/  ISETP.NE.U32.AND P0, PT, RZ, UR4, PT ;  /* 0x00000004ff007c0c */ /* 0x000fc8000bf05070 */
[----:B------:R-:W-:-:S13]  /*0f40*/  ISETP.NE.AND.EX P0, PT, RZ, UR5, PT, P0 ;  /* 0x00000005ff007c0c */ /* 0x000fda000bf05300 */
[----:B------:R-:W-:Y:S05]  /*0f50*/  @!P0 BRA `(.L_x_9) ;  /* 0x00000000000c8947 */ /* 0x000fea0003800000 */
[----:B-1----:R-:W0:Y:S02]  /*0f60*/  LDC.64 R2, c[0x0][0x590] ;  /* 0x00016400ff027b82 */ /* 0x002e240000000a00 */
[----:B0-----:R0:W5:Y:S01]  /*0f70*/  LDG.E R57, desc[UR36][R2.64] ;  /* 0x0000002402397981 */ /* 0x001162000c1e1900 */
[----:B------:R-:W-:Y:S05]  /*0f80*/  BRA `(.L_x_8) ;  /* 0x0000000000087947 */ /* 0x000fea0003800000 */
.L_x_9:
[----:B------:R-:W-:Y:S02]  /*0f90*/  ULDC UR4, c[0x0][0x584] ;  /* 0x0001610000047ab9 */ /* 0x000fe40000000800 */
[----:B0-----:R-:W-:-:S07]  /*0fa0*/  IMAD.U32 R57, RZ, RZ, UR4 ;  /* 0x00000004ff397e24 */ /* 0x001fce000f8e00ff */
.L_x_8:
[----:B012---:R-:W0:Y:S01]  /*0fb0*/  LDC R2, c[0x0][0x65c] ;  /* 0x00019700ff027b82 */ /* 0x007e220000000800 */
[----:B------:R-:W1:Y:S01]  /*0fc0*/  S2R R15, SR_CTAID.Y ;  /* 0x00000000000f7919 */ /* 0x000e620000002600 */
[----:B------:R-:W-:Y:S01]  /*0fd0*/  ULDC UR6, c[0x0][0x28c] ;  /* 0x0000a30000067ab9 */ /* 0x000fe20000000800 */
[----:B------:R-:W-:Y:S01]  /*0fe0*/  ISETP.NE.AND P0, PT, R7, 0x2, PT ;  /* 0x000000020700780c */ /* 0x000fe20003f05270 */
[----:B------:R-:W-:Y:S01]  /*0ff0*/  UIADD3 UR6, UR6, 0x1f, URZ ;  /* 0x0000001f06067890 */ /* 0x000fe2000fffe03f */
[----:B------:R-:W2:Y:S01]  /*1000*/  S2R R6, SR_CTAID.X ;  /* 0x0000000000067919 */ /* 0x000ea20000002500 */
[----:B------:R-:W-:Y:S01]  /*1010*/  UMOV UR39, URZ ;  /* 0x0000003f00277c82 */ /* 0x000fe20008000000 */
[----:B------:R-:W-:Y:S01]  /*1020*/  UMOV UR38, URZ ;  /* 0x0000003f00267c82 */ /* 0x000fe20008000000 */
[----:B------:R-:W-:Y:S01]  /*1030*/  USHF.R.S32.HI UR7, URZ, 0x1f, UR6 ;  /* 0x0000001f3f077899 */ /* 0x000fe20008011406 */
[----:B------:R-:W-:-:S03]  /*1040*/  ULDC.64 UR8, c[0x0][0x650] ;  /* 0x0001940000087ab9 */ /* 0x000fc60000000a00 */
[----:B------:R-:W-:-:S04]  /*1050*/  ULEA.HI UR7, UR7, UR6, URZ, 0x5 ;  /* 0x0000000607077291 */ /* 0x000fc8000f8f283f */
[----:B------:R-:W-:Y:S01]  /*1060*/  USHF.R.S32.HI UR40, URZ, 0x5, UR7 ;  /* 0x000000053f287899 */ /* 0x000fe20008011407 */
[----:B0-----:R-:W-:-:S13]  /*1070*/  ISETP.NE.AND P1, PT, R2, 0x1, PT ;  /* 0x000000010200780c */ /* 0x001fda0003f25270 */
[----:B------:R-:W2:Y:S01]  /*1080*/  @P1 LDC R17, c[0x0][0x10] ;  /* 0x00000400ff111b82 */ /* 0x000ea20000000800 */
[----:B-1----:R-:W-:Y:S02]  /*1090*/  @P1 IMAD.MOV.U32 R8, RZ, RZ, R15 ;  /* 0x000000ffff081224 */ /* 0x002fe400078e000f */
[----:B------:R-:W-:Y:S02]  /*10a0*/  @P1 IMAD.MOV.U32 R9, RZ, RZ, RZ ;  /* 0x000000ffff091224 */ /* 0x000fe400078e00ff */
[----:B------:R-:W-:-:S03]  /*10b0*/  @P1 IMAD.MOV.U32 R7, RZ, RZ, RZ ;  /* 0x000000ffff071224 */ /* 0x000fc600078e00ff */
[----:B------:R-:W0:Y:S01]  /*10c0*/  @!P1 LDC R3, c[0x0][0xc] ;  /* 0x00000300ff039b82 */ /* 0x000e220000000800 */
[----:B------:R-:W-:Y:S01]  /*10d0*/  ULDC UR4, c[0x0][0xc] ;  /* 0x0000030000047ab9 */ /* 0x000fe20000000800 */
[----:B------:R-:W-:Y:S02]  /*10e0*/  ULDC UR5, c[0x0][0x10] ;  /* 0x0000040000057ab9 */ /* 0x000fe40000000800 */
[----:B------:R-:W-:-:S04]  /*10f0*/  UIMAD.WIDE.U32 UR4, UR4, UR5, URZ ;  /* 0x00000005040472a5 */ /* 0x000fc8000f8e003f */
[----:B------:R-:W1:Y:S01]  /*1100*/  LDC R0, c[0x0][0x14] ;  /* 0x00000500ff007b82 */ /* 0x000e620000000800 */
[----:B--2---:R-:W-:-:S04]  /*1110*/  @P1 IMAD.WIDE.U32 R16, R6, R17, R8 ;  /* 0x0000001106101225 */ /* 0x004fc800078e0008 */
[----:B------:R-:W-:Y:S02]  /*1120*/  @P1 IMAD.IADD R17, R17, 0x1, R7 ;  /* 0x0000000111111824 */ /* 0x000fe400078e0207 */
[----:B------:R-:W-:Y:S02]  /*1130*/  IMAD.MOV.U32 R7, RZ, RZ, RZ ;  /* 0x000000ffff077224 */ /* 0x000fe400078e00ff */
[----:B0-----:R-:W-:-:S04]  /*1140*/  @!P1 IMAD.WIDE.U32 R8, R3, R15, R6 ;  /* 0x0000000f03089225 */ /* 0x001fc800078e0006 */
[----:B------:R-:W-:Y:S02]  /*1150*/  @!P1 IMAD.MOV.U32 R16, RZ, RZ, R8 ;  /* 0x000000ffff109224 */ /* 0x000fe400078e0008 */
[----:B-1----:R-:W-:-:S04]  /*1160*/  IMAD.WIDE.U32 R10, R0, UR4, RZ ;  /* 0x00000004000a7c25 */ /* 0x002fc8000f8e00ff */
[----:B------:R-:W-:Y:S01]  /*1170*/  IMAD R3, R0, UR5, RZ ;  /* 0x0000000500037c24 */ /* 0x000fe2000f8e02ff */
[----:B------:R0:W-:Y:S01]  /*1180*/  STL.64 [R1], R10 ;  /* 0x0000000a01007387 */ /* 0x0001e20000100a00 */
[----:B------:R-:W-:Y:S02]  /*1190*/  @!P1 IMAD.MOV.U32 R17, RZ, RZ, R9 ;  /* 0x000000ffff119224 */ /* 0x000fe400078e0009 */
[----:B------:R-:W-:Y:S01]  /*11a0*/  IMAD.IADD R0, R11, 0x1, R3 ;  /* 0x000000010b007824 */ /* 0x000fe200078e0203 */
[----:B------:R-:W-:Y:S06]  /*11b0*/  @P0 BRA `(.L_x_10) ;  /* 0x0000000000200947 */ /* 0x000fec0003800000 */
[----:B------:R-:W-:Y:S01]  /*11c0*/  UISETP.GE.U32.AND UP0, UPT, UR40, 0x38, UPT ;  /* 0x000000382800788c */ /* 0x000fe2000bf06070 */
[----:B------:R-:W-:Y:S01]  /*11d0*/  IADD3 R16, P0, R16, R10, RZ ;  /* 0x0000000a10107210 */ /* 0x000fe20007f1e0ff */
[----:B------:R-:W-:Y:S01]  /*11e0*/  USHF.R.U32.HI UR4, URZ, 0x3, UR40 ;  /* 0x000000033f047899 */ /* 0x000fe20008011628 */
[----:B------:R-:W-:-:S03]  /*11f0*/  UMOV UR38, URZ ;  /* 0x0000003f00267c82 */ /* 0x000fc60008000000 */
[----:B------:R-:W-:Y:S01]  /*1200*/  UIMAD.WIDE.U32 UR4, UR4, 0x24924925, URZ ;  /* 0x24924925040478a5 */ /* 0x000fe2000f8e003f */
[----:B------:R-:W-:-:S03]  /*1210*/  IMAD.X R17, R0, 0x1, R17, P0 ;  /* 0x0000000100117824 */ /* 0x000fc600000e0611 */
[----:B------:R-:W-:Y:S02]  /*1220*/  UIMAD UR39, UR5, -0x38, UR40 ;  /* 0xffffffc8052778a4 */ /* 0x000fe4000f8e0228 */
[----:B------:R-:W-:-:S12]  /*1230*/  @UP0 ULOP3.LUT UR38, UR5, 0x1, URZ, 0xc0, !UPT ;  /* 0x0000000105260892 */ /* 0x000fd8000f8ec03f */
.L_x_10:
[----:B------:R-:W-:Y:S01]  /*1240*/  ISETP.GE.U32.AND P0, PT, R16, UR8, PT ;  /* 0x0000000810007c0c */ /* 0x000fe2000bf06070 */
[----:B------:R-:W-:Y:S01]  /*1250*/  IMAD.MOV.U32 R22, RZ, RZ, -0x1 ;  /* 0xffffffffff167424 */ /* 0x000fe200078e00ff */
[----:B------:R-:W-:Y:S01]  /*1260*/  PRMT R3, RZ, 0x7610, R3 ;  /* 0x00007610ff037816 */ /* 0x000fe20000000003 */
[----:B------:R-:W-:Y:S01]  /*1270*/  IMAD.MOV.U32 R19, RZ, RZ, -0x1 ;  /* 0xffffffffff137424 */ /* 0x000fe200078e00ff */
[----:B------:R-:W-:Y:S01]  /*1280*/  ISETP.GE.U32.AND.EX P0, PT, R17, UR9, PT, P0 ;  /* 0x0000000911007c0c */ /* 0x000fe2000bf06100 */
[----:B------:R-:W-:-:S12]  /*1290*/  IMAD.MOV.U32 R18, RZ, RZ, -0x1 ;  /* 0xffffffffff127424 */ /* 0x000fd800078e00ff */
[----:B------:R-:W-:Y:S05]  /*12a0*/  @P0 BRA `(.L_x_11) ;  /* 0x0000000400580947 */ /* 0x000fea0003800000 */
[----:B------:R-:W1:Y:S01]  /*12b0*/  LDC.64 R20, c[0x0][0x628] ;  /* 0x00018a00ff147b82 */ /* 0x000e620000000a00 */
[----:B------:R-:W-:Y:S02]  /*12c0*/  IMAD.MOV.U32 R8, RZ, RZ, R16 ;  /* 0x000000ffff087224 */ /* 0x000fe400078e0010 */
[----:B------:R-:W-:-:S05]  /*12d0*/  IMAD.MOV.U32 R9, RZ, RZ, R17 ;  /* 0x000000ffff097224 */ /* 0x000fca00078e0011 */
[----:B------:R-:W2:Y:S08]  /*12e0*/  LDC R18, c[0x0][0x630] ;  /* 0x00018c00ff127b82 */ /* 0x000eb00000000800 */
[----:B------:R-:W3:Y:S01]  /*12f0*/  LDC.64 R24, c[0x0][0x620] ;  /* 0x00018800ff187b82 */ /* 0x000ee20000000a00 */
[----:B-1----:R-:W-:-:S04]  /*1300*/  ISETP.NE.U32.AND P0, PT, R20, RZ, PT ;  /* 0x000000ff1400720c */ /* 0x002fc80003f05070 */
[----:B------:R-:W-:-:S13]  /*1310*/  ISETP.NE.AND.EX P0, PT, R21, RZ, PT, P0 ;  /* 0x000000ff1500720c */ /* 0x000fda0003f05300 */
[----:B--23--:R-:W-:Y:S05]  /*1320*/  @!P0 BRA `(.L_x_12) ;  /* 0x0000000000288947 */ /* 0x00cfea0003800000 */
[----:B------:R-:W1:Y:S02]  /*1330*/  LDC R3, c[0x0][0x634] ;  /* 0x00018d00ff037b82 */ /* 0x000e640000000800 */
[----:B-1----:R-:W-:-:S05]  /*1340*/  IADD3 R3, P0, R16, R3, RZ ;  /* 0x0000000310037210 */ /* 0x002fca0007f1e0ff */
[----:B------:R-:W-:-:S04]  /*1350*/  IMAD.X R19, RZ, RZ, R17, P0 ;  /* 0x000000ffff137224 */ /* 0x000fc800000e0611 */
[----:B------:R-:W-:-:S04]  /*1360*/  IMAD.WIDE.U32 R8, R19, R20, RZ ;  /* 0x0000001413087225 */ /* 0x000fc800078e00ff */
[----:B0-----:R-:W-:-:S04]  /*1370*/  IMAD.WIDE.U32 R10, P0, R3, R21, R8 ;  /* 0x00000015030a7225 */ /* 0x001fc80007800008 */
[----:B------:R-:W-:-:S04]  /*1380*/  IMAD.WIDE.U32 R8, R3, R20, RZ ;  /* 0x0000001403087225 */ /* 0x000fc800078e00ff */
[----:B------:R-:W-:Y:S01]  /*1390*/  IMAD.X R13, RZ, RZ, RZ, P0 ;  /* 0x000000ffff0d7224 */ /* 0x000fe200000e06ff */
[----:B------:R-:W-:Y:S01]  /*13a0*/  IADD3 RZ, P0, R9, R10, RZ ;  /* 0x0000000a09ff7210 */ /* 0x000fe20007f1e0ff */
[----:B------:R-:W-:-:S04]  /*13b0*/  IMAD.MOV.U32 R12, RZ, RZ, R11 ;  /* 0x000000ffff0c7224 */ /* 0x000fc800078e000b */
[----:B------:R-:W-:-:S08]  /*13c0*/  IMAD.WIDE.U32.X R8, R19, R21, R12, P0 ;  /* 0x0000001513087225 */ /* 0x000fd000000e040c */
.L_x_12:
[-CC-:B------:R-:W-:Y:S01]  /*13d0*/  SHF.R.U64 R30, R8, R18.reuse, R9.reuse ;  /* 0x00000012081e7219 */ /* 0x180fe20000001209 */
[----:B------:R-:W1:Y:S01]  /*13e0*/  LDC R12, c[0x0][0x618] ;  /* 0x00018600ff0c7b82 */ /* 0x000e620000000800 */
[----:B------:R-:W-:Y:S01]  /*13f0*/  SHF.R.U32.HI R7, RZ, R18, R9 ;  /* 0x00000012ff077219 */ /* 0x000fe20000011609 */
[----:B------:R-:W-:Y:S01]  /*1400*/  ULDC UR4, c[0x0][0x150] ;  /* 0x0000540000047ab9 */ /* 0x000fe20000000800 */
[----:B0-----:R-:W-:Y:S02]  /*1410*/  IADD3 R11, P0, RZ, -R30, RZ ;  /* 0x8000001eff0b7210 */ /* 0x001fe40007f1e0ff */
[----:B------:R-:W-:-:S03]  /*1420*/  I2FP.F32.U32 R3, R6 ;  /* 0x0000000600037245 */ /* 0x000fc60000201000 */
[----:B------:R-:W0:Y:S01]  /*1430*/  LDC.64 R26, c[0x0][0x640] ;  /* 0x00019000ff1a7b82 */ /* 0x000e220000000a00 */
[----:B------:R-:W-:Y:S02]  /*1440*/  IMAD.X R13, RZ, RZ, ~R7, P0 ;  /* 0x000000ffff0d7224 */ /* 0x000fe400000e0e07 */
[----:B------:R-:W-:Y:S01]  /*1450*/  FMUL R3, R3, UR4 ;  /* 0x0000000403037c20 */ /* 0x000fe20008400000 */
[----:B------:R-:W-:Y:S01]  /*1460*/  IMAD.WIDE.U32 R8, R11, R24, R16 ;  /* 0x000000180b087225 */ /* 0x000fe200078e0010 */
[----:B------:R-:W-:-:S03]  /*1470*/  ULDC UR4, c[0x0][0x154] ;  /* 0x0000550000047ab9 */ /* 0x000fc60000000800 */
[----:B------:R-:W-:Y:S01]  /*1480*/  IMAD R10, R13, R24, RZ ;  /* 0x000000180d0a7224 */ /* 0x000fe200078e02ff */
[----:B------:R-:W2:Y:S01]  /*1490*/  LDC R7, c[0x0][0x144] ;  /* 0x00005100ff077b82 */ /* 0x000ea20000000800 */
[----:B------:R-:W3:Y:S02]  /*14a0*/  F2I.U32.TRUNC.NTZ R3, R3 ;  /* 0x0000000300037305 */ /* 0x000ee4000020f000 */
[----:B------:R-:W-:-:S04]  /*14b0*/  IMAD R11, R11, R25, R10 ;  /* 0x000000190b0b7224 */ /* 0x000fc800078e020a */
[----:B------:R-:W-:Y:S01]  /*14c0*/  IMAD.IADD R9, R9, 0x1, R11 ;  /* 0x0000000109097824 */ /* 0x000fe200078e020b */
[----:B------:R-:W4:Y:S01]  /*14d0*/  LDC R18, c[0x0][0x608] ;  /* 0x00018200ff127b82 */ /* 0x000f220000000800 */
[----:B------:R-:W-:-:S03]  /*14e0*/  IMAD.MOV.U32 R11, RZ, RZ, -0x1 ;  /* 0xffffffffff0b7424 */ /* 0x000fc600078e00ff */
[-C--:B-1----:R-:W-:Y:S02]  /*14f0*/  SHF.R.U64 R22, R8, R12.reuse, R9 ;  /* 0x0000000c08167219 */ /* 0x082fe40000001209 */
[----:B------:R-:W-:Y:S02]  /*1500*/  I2FP.F32.U32 R8, R15 ;  /* 0x0000000f00087245 */ /* 0x000fe40000201000 */
[----:B------:R-:W1:Y:S01]  /*1510*/  LDC R24, c[0x0][0x658] ;  /* 0x00019600ff187b82 */ /* 0x000e620000000800 */
[----:B0-----:R-:W-:Y:S01]  /*1520*/  ISETP.NE.U32.AND P0, PT, R26, RZ, PT ;  /* 0x000000ff1a00720c */ /* 0x001fe20003f05070 */
[----:B---3--:R-:W-:Y:S01]  /*1530*/  IMAD.MOV R10, RZ, RZ, -R3 ;  /* 0x000000ffff0a7224 */ /* 0x008fe200078e0a03 */
[----:B------:R-:W-:Y:S01]  /*1540*/  SHF.R.U32.HI R9, RZ, R12, R9 ;  /* 0x0000000cff097219 */ /* 0x000fe20000011609 */
[----:B------:R-:W-:Y:S01]  /*1550*/  FMUL R8, R8, UR4 ;  /* 0x0000000408087c20 */ /* 0x000fe20008400000 */
[----:B------:R-:W-:-:S03]  /*1560*/  ISETP.NE.AND.EX P0, PT, R27, RZ, PT, P0 ;  /* 0x000000ff1b00720c */ /* 0x000fc60003f05300 */
[----:B------:R-:W0:Y:S01]  /*1570*/  LDC R20, c[0x0][0x148] ;  /* 0x00005200ff147b82 */ /* 0x000e220000000800 */
[----:B--2---:R-:W-:-:S07]  /*1580*/  IMAD R3, R7, R10, R6 ;  /* 0x0000000a07037224 */ /* 0x004fce00078e0206 */
[----:B------:R-:W2:Y:S01]  /*1590*/  LDC R21, c[0x0][0x600] ;  /* 0x00018000ff157b82 */ /* 0x000ea20000000800 */
[-CC-:B----4-:R-:W-:Y:S02]  /*15a0*/  SHF.R.U64 R32, R22, R18.reuse, R9.reuse ;  /* 0x0000001216207219 */ /* 0x190fe40000001209 */
[----:B------:R-:W-:Y:S01]  /*15b0*/  SHF.R.U32.HI R7, RZ, R18, R9 ;  /* 0x00000012ff077219 */ /* 0x000fe20000011609 */
[----:B------:R-:W-:Y:S01]  /*15c0*/  IMAD.MOV.U32 R9, RZ, RZ, 0x1 ;  /* 0x00000001ff097424 */ /* 0x000fe200078e00ff */
[----:B------:R3:W4:Y:S03]  /*15d0*/  F2I.U32.TRUNC.NTZ R18, R8 ;  /* 0x0000000800127305 */ /* 0x000726000020f000 */
[----:B------:R-:W0:Y:S01]  /*15e0*/  LDC R25, c[0x0][0x648] ;  /* 0x00019200ff197b82 */ /* 0x000e220000000800 */
[-C--:B-1----:R-:W-:Y:S02]  /*15f0*/  SHF.L.U32 R6, R11, R24.reuse, RZ ;  /* 0x000000180b067219 */ /* 0x082fe400000006ff */
[----:B------:R-:W-:-:S02]  /*1600*/  SHF.R.U64 R34, R32, R24, R7 ;  /* 0x0000001820227219 */ /* 0x000fc40000001207 */
[----:B------:R-:W-:Y:S02]  /*1610*/  LOP3.LUT R13, RZ, R6, RZ, 0x33, !PT ;  /* 0x00000006ff0d7212 */ /* 0x000fe400078e33ff */
[-C--:B------:R-:W-:Y:S01]  /*1620*/  SHF.R.U32.HI R7, RZ, R24.reuse, R7 ;  /* 0x00000018ff077219 */ /* 0x080fe20000011607 */
[----:B------:R-:W1:Y:S01]  /*1630*/  LDC R29, c[0x0][0x638] ;  /* 0x00018e00ff1d7b82 */ /* 0x000e620000000800 */
[----:B------:R-:W-:Y:S01]  /*1640*/  SHF.L.U32 R12, R9, R24, RZ ;  /* 0x00000018090c7219 */ /* 0x000fe200000006ff */
[----:B------:R-:W-:-:S06]  /*1650*/  IMAD.MOV.U32 R6, RZ, RZ, R34 ;  /* 0x000000ffff067224 */ /* 0x000fcc00078e0022 */
[----:B------:R-:W0:Y:S01]  /*1660*/  LDC R28, c[0x0][0x610] ;  /* 0x00018400ff1c7b82 */ /* 0x000e220000000800 */
[----:B---34-:R-:W-:Y:S05]  /*1670*/  @!P0 BRA `(.L_x_13) ;  /* 0x0000000000288947 */ /* 0x018fea0003800000 */
[----:B------:R-:W3:Y:S02]  /*1680*/  LDC R11, c[0x0][0x64c] ;  /* 0x00019300ff0b7b82 */ /* 0x000ee40000000800 */
[----:B---3--:R-:W-:-:S05]  /*1690*/  IADD3 R11, P0, R34, R11, RZ ;  /* 0x0000000b220b7210 */ /* 0x008fca0007f1e0ff */
[----:B------:R-:W-:-:S04]  /*16a0*/  IMAD.X R19, RZ, RZ, R7, P0 ;  /* 0x000000ffff137224 */ /* 0x000fc800000e0607 */
[----:B------:R-:W-:-:S04]  /*16b0*/  IMAD.WIDE.U32 R6, R19, R26, RZ ;  /* 0x0000001a13067225 */ /* 0x000fc800078e00ff */
[----:B------:R-:W-:-:S04]  /*16c0*/  IMAD.WIDE.U32 R8, P0, R11, R27, R6 ;  /* 0x0000001b0b087225 */ /* 0x000fc80007800006 */
[----:B------:R-:W-:-:S04]  /*16d0*/  IMAD.WIDE.U32 R6, R11, R26, RZ ;  /* 0x0000001a0b067225 */ /* 0x000fc800078e00ff */
[----:B------:R-:W-:Y:S01]  /*16e0*/  IMAD.X R11, RZ, RZ, RZ, P0 ;  /* 0x000000ffff0b7224 */ /* 0x000fe200000e06ff */
[----:B------:R-:W-:Y:S01]  /*16f0*/  IADD3 RZ, P0, R7, R8, RZ ;  /* 0x0000000807ff7210 */ /* 0x000fe20007f1e0ff */
[----:B------:R-:W-:-:S04]  /*1700*/  IMAD.MOV.U32 R10, RZ, RZ, R9 ;  /* 0x000000ffff0a7224 */ /* 0x000fc800078e0009 */
[----:B------:R-:W-:-:S08]  /*1710*/  IMAD.WIDE.U32.X R6, R19, R27, R10, P0 ;  /* 0x0000001b13067225 */ /* 0x000fd000000e040a */
.L_x_13:
[----:B0-----:R-:W-:Y:S01]  /*1720*/  SHF.R.U64 R6, R6, R25, R7 ;  /* 0x0000001906067219 */ /* 0x001fe20000001207 */
[----:B--2---:R-:W-:Y:S01]  /*1730*/  VIADD R7, R21, 0xffffffff ;  /* 0xffffffff15077836 */ /* 0x004fe20000000000 */
[----:B------:R-:W-:Y:S01]  /*1740*/  LOP3.LUT R13, R32, R13, RZ, 0xc0, !PT ;  /* 0x0000000d200d7212 */ /* 0x000fe200078ec0ff */
[----:B------:R-:W-:Y:S02]  /*1750*/  IMAD.MOV R18, RZ, RZ, -R18 ;  /* 0x000000ffff127224 */ /* 0x000fe400078e0a12 */
[----:B------:R-:W-:Y:S01]  /*1760*/  IMAD.MOV R8, RZ, RZ, -R6 ;  /* 0x000000ffff087224 */ /* 0x000fe200078e0a06 */
[----:B------:R-:W-:Y:S01]  /*1770*/  LOP3.LUT R7, R22, R7, RZ, 0xc0, !PT ;  /* 0x0000000716077212 */ /* 0x000fe200078ec0ff */
[----:B------:R-:W-:Y:S02]  /*1780*/  IMAD R12, R12, R6, R13 ;  /* 0x000000060c0c7224 */ /* 0x000fe400078e020d */
[----:B------:R-:W-:Y:S02]  /*1790*/  @P1 IMAD R3, R20, R18, R15 ;  /* 0x0000001214031224 */ /* 0x000fe400078e020f */
[----:B-1----:R-:W-:-:S02]  /*17a0*/  IMAD R6, R8, R29, R34 ;  /* 0x0000001d08067224 */ /* 0x002fc400078e0222 */
[----:B------:R-:W-:Y:S02]  /*17b0*/  IMAD R22, R12, R28, R3 ;  /* 0x0000001c0c167224 */ /* 0x000fe400078e0203 */
[----:B------:R-:W-:Y:S02]  /*17c0*/  IMAD R7, R6, R21, R7 ;  /* 0x0000001506077224 */ /* 0x000fe400078e0207 */
[----:B------:R-:W-:Y:S02]  /*17d0*/  IMAD.MOV.U32 R3, RZ, RZ, 0x1 ;  /* 0x00000001ff037424 */ /* 0x000fe400078e00ff */
[----:B------:R-:W-:Y:S01]  /*17e0*/  IMAD.MOV.U32 R18, RZ, RZ, R30 ;  /* 0x000000ffff127224 */ /* 0x000fe200078e001e */
[----:B------:R-:W-:Y:S02]  /*17f0*/  SEL R19, R7, R22, !P1 ;  /* 0x0000001607137207 */ /* 0x000fe40004800000 */
[----:B------:R-:W-:-:S07]  /*1800*/  SEL R22, R22, R7, !P1 ;  /* 0x0000000716167207 */ /* 0x000fce0004800000 */
.L_x_11:
[----:B------:R-:W-:Y:S05]  /*1810*/  @!P2 BRA `(.L_x_14) ;  /* 0x0000002c00dca947 */ /* 0x000fea0003800000 */
[----:B------:R-:W-:-:S13]  /*1820*/  ISETP.GT.U32.AND P0, PT, R31, 0x1, PT ;  /* 0x000000011f00780c */ /* 0x000fda0003f04070 */
[----:B------:R-:W-:Y:S05]  /*1830*/  @P0 EXIT ;  /* 0x000000000000094d */ /* 0x000fea0003800000 */
.L_x_15:
[----:B------:R-:W-:-:S08]  /*1840*/  NOP ;  /* 0x0000000000007918 */ /* 0x000fd00000000000 */
[----:B------:R-:W1:Y:S02]  /*1850*/  USETMAXREG.TRY_ALLOC.CTAPOOL UP0, 0xe8 ;  /* 0x000000e8000079c8 */ /* 0x000e640008000600 */
[----:B-1----:R-:W-:-:S13]  /*1860*/  PLOP3.LUT P0, PT, PT, PT, UP0, 0x80, 0x0 ;  /* 0x000000000000781c */ /* 0x002fda0003f0f008 */
[----:B------:R-:W-:Y:S05]  /*1870*/  @!P0 BRA `(.L_x_15) ;  /* 0xfffffffc00f08947 */ /* 0x000fea000383ffff */
[----:B------:R-:W-:-:S13]  /*1880*/  LOP3.LUT P0, RZ, R3, 0xff, RZ, 0xc0, !PT ;  /* 0x000000ff03ff7812 */ /* 0x000fda000780c0ff */
[----:B------:R-:W-:Y:S05]  /*1890*/  @!P0 EXIT ;  /* 0x000000000000894d */ /* 0x000fea0003800000 */
[----:B------:R-:W2:Y:S01]  /*18a0*/  LDL.64 R8, [R1] ;  /* 0x0000000001087983 */ /* 0x000ea20000100a00 */
[----:B------:R-:W-:Y:S01]  /*18b0*/  SHF.R.S32.HI R4, RZ, 0x1f, R5 ;  /* 0x0000001fff047819 */ /* 0x000fe20000011405 */
[----:B------:R-:W1:Y:S01]  /*18c0*/  S2UR UR4, SR_CgaCtaId ;  /* 0x00000000000479c3 */ /* 0x000e620000008800 */
[----:B------:R-:W-:Y:S01]  /*18d0*/  UMOV UR42, 0x400 ;  /* 0x00000400002a7882 */ /* 0x000fe20000000000 */
[----:B------:R-:W-:Y:S01]  /*18e0*/  UISETP.LT.AND UP0, UPT, UR40, 0x1, UPT ;  /* 0x000000012800788c */ /* 0x000fe2000bf01270 */
[CC--:B------:R-:W-:Y:S01]  /*18f0*/  LEA.HI R3, R4.reuse, R5.reuse, RZ, 0x2 ;  /* 0x0000000504037211 */ /* 0x0c0fe200078f10ff */
[----:B------:R-:W-:Y:S01]  /*1900*/  UIADD3 UR5, UR44, -0x1, URZ ;  /* 0xffffffff2c057890 */ /* 0x000fe2000fffe03f */
[----:B------:R-:W-:Y:S01]  /*1910*/  LEA.HI R4, R4, R5, RZ, 0x5 ;  /* 0x0000000504047211 */ /* 0x000fe200078f28ff */
[----:B------:R-:W-:Y:S01]  /*1920*/  USEL UR43, UR40, 0x1, UP0 ;  /* 0x00000001282b7887 */ /* 0x000fe20008000000 */
[--C-:B------:R-:W-:Y:S01]  /*1930*/  SHF.R.S32.HI R58, RZ, 0x2, R3.reuse ;  /* 0x00000002ff3a7819 */ /* 0x100fe20000011403 */
[----:B------:R-:W3:Y:S01]  /*1940*/  LDC R64, c[0x0][0x658] ;  /* 0x00019600ff407b82 */ /* 0x000ee20000000800 */
[----:B------:R-:W-:Y:S01]  /*1950*/  SHF.R.S32.HI R7, RZ, 0x1f, R3 ;  /* 0x0000001fff077819 */ /* 0x000fe20000011403 */
[----:B------:R-:W-:Y:S01]  /*1960*/  UISETP.NE.AND UP0, UPT, UR5, URZ, UPT ;  /* 0x0000003f0500728c */ /* 0x000fe2000bf05270 */
[----:B------:R-:W-:Y:S01]  /*1970*/  LOP3.LUT R6, R3, 0xfffffffc, RZ, 0xc0, !PT ;  /* 0xfffffffc03067812 */ /* 0x000fe200078ec0ff */
[----:B------:R-:W-:Y:S01]  /*1980*/  ULDC UR8, c[0x0][0x284] ;  /* 0x0000a10000087ab9 */ /* 0x000fe20000000800 */
[----:B------:R-:W-:Y:S01]  /*1990*/  LEA.HI R7, R7, R58, RZ, 0x3 ;  /* 0x0000003a07077211 */ /* 0x000fe200078f18ff */
[----:B------:R-:W-:Y:S01]  /*19a0*/  USEL UR7, URZ, 0x1, UP0 ;  /* 0x000000013f077887 */ /* 0x000fe20008000000 */
[----:B------:R-:W-:Y:S01]  /*19b0*/  SHF.R.S32.HI R3, RZ, 0x5, R4 ;  /* 0x00000005ff037819 */ /* 0x000fe20000011404 */
[----:B------:R-:W-:Y:S01]  /*19c0*/  IMAD.IADD R6, R5, 0x1, -R6 ;  /* 0x0000000105067824 */ /* 0x000fe200078e0a06 */
[----:B------:R-:W-:Y:S01]  /*19d0*/  LOP3.LUT R7, R7, 0xfffffff8, RZ, 0xc0, !PT ;  /* 0xfffffff807077812 */ /* 0x000fe200078ec0ff */
[----:B------:R-:W4:Y:S01]  /*19e0*/  LDC.64 R62, c[0x0][0x5c8] ;  /* 0x00017200ff3e7b82 */ /* 0x000f220000000a00 */
[----:B------:R-:W-:Y:S01]  /*19f0*/  LOP3.LUT R71, R23, 0x1, RZ, 0xfc, !PT ;  /* 0x0000000117477812 */ /* 0x000fe200078efcff */
[----:B------:R-:W-:Y:S01]  /*1a00*/  IMAD.SHL.U32 R60, R6, 0x2, RZ ;  /* 0x00000002063c7824 */ /* 0x000fe200078e00ff */
[----:B------:R-:W-:Y:S01]  /*1a10*/  USHF.L.U32 UR47, UR40, 0x1, URZ ;  /* 0x00000001282f7899 */ /* 0x000fe2000800063f */
[----:B------:R-:W-:Y:S01]  /*1a20*/  IMAD.IADD R58, R58, 0x1, -R7 ;  /* 0x000000013a3a7824 */ /* 0x000fe200078e0a07 */
[----:B------:R-:W-:Y:S01]  /*1a30*/  UIADD3 UR43, -UR43, UR40, URZ ;  /* 0x000000282b2b7290 */ /* 0x000fe2000fffe13f */
[----:B------:R-:W-:Y:S01]  /*1a40*/  IMAD.MOV.U32 R7, RZ, RZ, 0x1 ;  /* 0x00000001ff077424 */ /* 0x000fe200078e00ff */
[----:B-1----:R-:W-:Y:S01]  /*1a50*/  ULEA UR42, UR4, UR42, 0x18 ;  /* 0x0000002a042a7291 */ /* 0x002fe2000f8ec03f */
[----:B------:R-:W1:Y:S01]  /*1a60*/  LDC R5, c[0x0][0x288] ;  /* 0x0000a200ff057b82 */ /* 0x000e620000000800 */
[--C-:B------:R-:W-:Y:S01]  /*1a70*/  SHF.R.S32.HI R59, RZ, 0x1f, R58.reuse ;  /* 0x0000001fff3b7819 */ /* 0x100fe2000001143a */
[C-C-:B------:R-:W-:Y:S01]  /*1a80*/  IMAD R69, R3.reuse, -0x10, -R58.reuse ;  /* 0xfffffff003457824 */ /* 0x140fe200078e0a3a */
[----:B------:R-:W-:Y:S01]  /*1a90*/  USHF.L.U32 UR4, UR5, 0x3, URZ ;  /* 0x0000000305047899 */ /* 0x000fe2000800063f */
[----:B------:R-:W-:Y:S01]  /*1aa0*/  IMAD.U32 R72, RZ, RZ, UR7 ;  /* 0x00000007ff487e24 */ /* 0x000fe2000f8e00ff */
[----:B------:R-:W-:Y:S01]  /*1ab0*/  UIADD3 UR5, UR42, 0x480, URZ ;  /* 0x000004802a057890 */ /* 0x000fe2000fffe03f */
[----:B------:R-:W-:Y:S01]  /*1ac0*/  IMAD.WIDE R58, R3, 0x10, R58 ;  /* 0x00000010033a7825 */ /* 0x000fe200078e023a */
[----:B------:R-:W-:Y:S01]  /*1ad0*/  UIADD3 UR6, UR42, 0x1c480, URZ ;  /* 0x0001c4802a067890 */ /* 0x000fe2000fffe03f */
[----:B------:R-:W0:Y:S01]  /*1ae0*/  LDC R67, c[0x0][0x600] ;  /* 0x00018000ff437b82 */ /* 0x000e220000000800 */
[----:B------:R-:W-:Y:S01]  /*1af0*/  USHF.R.U32.HI UR5, URZ, 0x4, UR5 ;  /* 0x000000043f057899 */ /* 0x000fe20008011605 */
[----:B------:R-:W-:Y:S01]  /*1b00*/  IMAD.MOV.U32 R3, RZ, RZ, -0x1 ;  /* 0xffffffffff037424 */ /* 0x000fe200078e00ff */
[----:B------:R-:W-:Y:S01]  /*1b10*/  USHF.R.U32.HI UR6, URZ, 0x4, UR6 ;  /* 0x000000043f067899 */ /* 0x000fe20008011606 */
[----:B------:R-:W-:Y:S01]  /*1b20*/  SHF.R.S32.HI R61, RZ, 0x1f, R60 ;  /* 0x0000001fff3d7819 */ /* 0x000fe2000001143c */
[----:B------:R-:W-:Y:S01]  /*1b30*/  UIADD3 UR48, UR42, 0x390, URZ ;  /* 0x000003902a307890 */ /* 0x000fe2000fffe03f */
[----:B------:R-:W-:Y:S01]  /*1b40*/  VIADD R69, R69, UR8 ;  /* 0x0000000845457c36 */ /* 0x000fe20008000000 */
[-C--:B---3--:R-:W-:Y:S01]  /*1b50*/  SHF.L.U32 R3, R3, R64.reuse, RZ ;  /* 0x0000004003037219 */ /* 0x088fe200000006ff */
[----:B------:R-:W-:Y:S01]  /*1b60*/  ULOP3.LUT UR4, UR4, 0x8, URZ, 0xc0, !UPT ;  /* 0x0000000804047892 */ /* 0x000fe2000f8ec03f */
[----:B----4-:R-:W-:Y:S01]  /*1b70*/  SHF.L.U64.HI R65, R62, 0x3, R63 ;  /* 0x000000033e417819 */ /* 0x010fe2000001023f */
[----:B------:R-:W-:Y:S01]  /*1b80*/  ULOP3.LUT UR5, UR5, 0x3fff, URZ, 0xc0, !UPT ;  /* 0x00003fff05057892 */ /* 0x000fe2000f8ec03f */
[----:B------:R-:W-:Y:S01]  /*1b90*/  SHF.L.U32 R64, R7, R64, RZ ;  /* 0x0000004007407219 */ /* 0x000fe200000006ff */
[----:B------:R-:W-:Y:S01]  /*1ba0*/  ULOP3.LUT UR6, UR6, 0x3fff, URZ, 0xc0, !UPT ;  /* 0x00003fff06067892 */ /* 0x000fe2000f8ec03f */
[----:B------:R-:W-:Y:S01]  /*1bb0*/  LOP3.LUT R68, RZ, R3, RZ, 0x33, !PT ;  /* 0x00000003ff447212 */ /* 0x000fe200078e33ff */
[----:B------:R-:W-:Y:S01]  /*1bc0*/  ULEA UR44, UR44, UR48, 0x3 ;  /* 0x000000302c2c7291 */ /* 0x000fe2000f8e183f */
[----:B-1----:R-:W-:Y:S01]  /*1bd0*/  IMAD R63, R6, -0x2, R5 ;  /* 0xfffffffe063f7824 */ /* 0x002fe200078e0205 */
[----:B------:R-:W-:-:S02]  /*1be0*/  ULOP3.LUT UR49, UR4, 0x8, URZ, 0x3c, !UPT ;  /* 0x0000000804317892 */ /* 0x000fc4000f8e3c3f */
[----:B------:R-:W-:Y:S02]  /*1bf0*/  ULOP3.LUT UR45, UR4, 0x18, URZ, 0x3c, !UPT ;  /* 0x00000018042d7892 */ /* 0x000fe4000f8e3c3f */
[----:B------:R-:W-:Y:S02]  /*1c00*/  ULOP3.LUT UR46, UR5, 0x10000, URZ, 0xfc, !UPT ;  /* 0x00010000052e7892 */ /* 0x000fe4000f8efc3f */
[----:B------:R-:W-:Y:S01]  /*1c10*/  ULOP3.LUT UR41, UR6, 0x10000, URZ, 0xfc, !UPT ;  /* 0x0001000006297892 */ /* 0x000fe2000f8efc3f */
[----:B0-----:R-:W-:Y:S01]  /*1c20*/  VIADD R67, R67, 0xffffffff ;  /* 0xffffffff43437836 */ /* 0x001fe20000000000 */
[----:B--2---:R-:W-:-:S10]  /*1c30*/  SHF.L.U64.HI R66, R8, 0x1, R0 ;  /* 0x0000000108427819 */ /* 0x004fd40000010200 */
.L_x_103:
[----:B------:R-:W-:-:S04]  /*1c40*/  SHF.L.U32 R0, R72, 0x1f, RZ ;  /* 0x0000001f48007819 */ /* 0x000fc800000006ff */
[----:B------:R-:W0:Y:S02]  /*1c50*/  SYNCS.PHASECHK.TRANS64.TRYWAIT P0, [UR44+-0x8], R0 ;  /* 0xfffff800ff0075a7 */ /* 0x000e24000800016c */
[----:B0-----:R-:W-:Y:S05]  /*1c60*/  @!P0 BRA `(.L_x_16) ;  /* 0x0000005400f88947 */ /* 0x001fea0003800000 */
.L_x_177:
[----:B------:R-:W-:Y:S02]  /*1c70*/  ULDC UR4, c[0x0][0x28c] ;  /* 0x0000a30000047ab9 */ /* 0x000fe40000000800 */
[----:B------:R-:W-:-:S13]  /*1c80*/  ISETP.LT.AND P0, PT, RZ, UR4, PT ;  /* 0x00000004ff007c0c */ /* 0x000fda000bf01270 */
[----:B------:R-:W-:Y:S05]  /*1c90*/  @P0 BRA `(.L_x_17) ;  /* 0x0000000000400947 */ /* 0x000fea0003800000 */
[----:B0-----:R-:W-:Y:S01]  /*1ca0*/  MOV R0, 0x0 ;  /* 0x0000000000007802 */ /* 0x001fe20000000f00 */
[----:B------:R-:W-:Y:S01]  /*1cb0*/  ULDC.64 UR4, c[0x4][0x68] ;  /* 0x01001a0000047ab9 */ /* 0x000fe20000000a00 */
[----:B------:R-:W-:Y:S01]  /*1cc0*/  ULDC.64 UR6, c[0x4][0x8] ;  /* 0x0100020000067ab9 */ /* 0x000fe20000000a00 */
[----:B------:R-:W-:Y:S01]  /*1cd0*/  IMAD.U32 R4, RZ, RZ, UR4 ;  /* 0x00000004ff047e24 */ /* 0x000fe2000f8e00ff */
[----:B------:R0:W1:Y:S01]  /*1ce0*/  LDC.64 R14, c[0x4][R0] ;  /* 0x01000000000e7b82 */ /* 0x0000620000000a00 */
[----:B------:R-:W-:Y:S01]  /*1cf0*/  IMAD.U32 R5, RZ, RZ, UR5 ;  /* 0x00000005ff057e24 */ /* 0x000fe2000f8e00ff */
[----:B------:R-:W-:Y:S01]  /*1d00*/  ULDC.64 UR4, c[0x4][0x70] ;  /* 0x01001c0000047ab9 */ /* 0x000fe20000000a00 */
[----:B------:R-:W-:Y:S02]  /*1d10*/  IMAD.U32 R10, RZ, RZ, UR6 ;  /* 0x00000006ff0a7e24 */ /* 0x000fe4000f8e00ff */
[----:B------:R-:W-:Y:S02]  /*1d20*/  IMAD.U32 R6, RZ, RZ, UR4 ;  /* 0x00000004ff067e24 */ /* 0x000fe4000f8e00ff */
[----:B------:R-:W-:-:S02]  /*1d30*/  IMAD.U32 R7, RZ, RZ, UR5 ;  /* 0x00000005ff077e24 */ /* 0x000fc4000f8e00ff */
[----:B------:R-:W-:Y:S02]  /*1d40*/  IMAD.U32 R11, RZ, RZ, UR7 ;  /* 0x00000007ff0b7e24 */ /* 0x000fe4000f8e00ff */
[----:B------:R-:W-:Y:S02]  /*1d50*/  IMAD.MOV.U32 R8, RZ, RZ, 0x1e1 ;  /* 0x000001e1ff087424 */ /* 0x000fe400078e00ff */
[----:B------:R-:W-:Y:S02]  /*1d60*/  IMAD.MOV.U32 R12, RZ, RZ, 0x1 ;  /* 0x00000001ff0c7424 */ /* 0x000fe400078e00ff */
[----:B0-----:R-:W-:-:S07]  /*1d70*/  IMAD.MOV.U32 R13, RZ, RZ, RZ ;  /* 0x000000ffff0d7224 */ /* 0x001fce00078e00ff */
[----:B------:R-:W-:-:S07]  /*1d80*/  LEPC R20, `(.L_x_17) ;  /* 0x000000001014794e */ /* 0x000fce0000000000 */
[----:B-1---5:R-:W-:Y:S05]  /*1d90*/  CALL.ABS.NOINC R14 ;  /* 0x000000000e007343 */ /* 0x022fea0003c00000 */
.L_x_17:
[----:B------:R-:W-:-:S13]  /*1da0*/  ISETP.NE.AND P0, PT, R71, 0x3, PT ;  /* 0x000000034700780c */ /* 0x000fda0003f05270 */
[----:B------:R-:W-:Y:S05]  /*1db0*/  @!P0 BRA `(.L_x_18) ;  /* 0x0000000000048947 */ /* 0x000fea0003800000 */
[----:B------:R-:W-:Y:S01]  /*1dc0*/  BPT.TRAP 0x1 ;  /* 0x000000040000795c */ /* 0x000fe20000300000 */
.L_x_18:
[----:B0-----:R-:W-:Y:S02]  /*1dd0*/  IMAD.U32 R3, RZ, RZ, UR39 ;  /* 0x00000027ff037e24 */ /* 0x001fe4000f8e00ff */
[----:B------:R-:W-:-:S03]  /*1de0*/  IMAD.U32 R0, RZ, RZ, UR38 ;  /* 0x00000026ff007e24 */ /* 0x000fc6000f8e00ff */
[----:B------:R-:W-:Y:S02]  /*1df0*/  LEA R3, R3, UR42, 0x3 ;  /* 0x0000002a03037c11 */ /* 0x000fe4000f8e18ff */
[----:B------:R-:W-:-:S04]  /*1e00*/  SHF.L.U32 R0, R0, 0x1f, RZ ;  /* 0x0000001f00007819 */ /* 0x000fc800000006ff */
[----:B------:R0:W1:Y:S01]  /*1e10*/  SYNCS.PHASECHK.TRANS64.TRYWAIT P1, [R3+URZ], R0 ;  /* 0x00000000030075a7 */ /* 0x000062000802017f */
[----:B------:R-:W-:Y:S05]  /*1e20*/  @!P0 BRA `(.L_x_19) ;  /* 0x0000000000048947 */ /* 0x000fea0003800000 */
[----:B------:R-:W-:Y:S01]  /*1e30*/  BPT.TRAP 0x1 ;  /* 0x000000040000795c */ /* 0x000fe20000300000 */
.L_x_19:
[----:B-1----:R-:W-:Y:S05]  /*1e40*/  @P1 BRA `(.L_x_20) ;  /* 0x0000000000081947 */ /* 0x002fea0003800000 */
[----:B------:R-:W1:Y:S02]  /*1e50*/  SYNCS.PHASECHK.TRANS64.TRYWAIT P1, [R3+URZ], R0 ;  /* 0x00000000030075a7 */ /* 0x000e64000802017f */
[----:B-1----:R-:W-:Y:S05]  /*1e60*/  @!P1 BRA `(.L_x_21) ;  /* 0x0000005400909947 */ /* 0x002fea0003800000 */
.L_x_20:
[----:B------:R-:W-:Y:S05]  /*1e70*/  WARPSYNC.ALL ;  /* 0x0000000000007948 */ /* 0x000fea0003800000 */
[----:B------:R-:W-:Y:S01]  /*1e80*/  ULEA UR4, UR39, UR46, 0x7 ;  /* 0x0000002e27047291 */ /* 0x000fe2000f8e383f */
[----:B------:R-:W-:Y:S01]  /*1e90*/  WARPGROUP.ARRIVE ;  /* 0x00000000000079c5 */ /* 0x000fe20000000000 */
[----:B------:R-:W-:Y:S01]  /*1ea0*/  ULEA UR6, UR39, UR41, 0x7 ;  /* 0x0000002927067291 */ /* 0x000fe2000f8e383f */
[----:B01----:R-:W-:Y:S01]  /*1eb0*/  IMAD.U32 R0, RZ, RZ, UR43 ;  /* 0x0000002bff007e24 */ /* 0x003fe2000f8e00ff */
[----:B------:R-:W-:Y:S01]  /*1ec0*/  UMOV UR5, 0xc0000010 ;  /* 0xc000001000057882 */ /* 0x000fe20000000000 */
[----:B------:R-:W-:-:S03]  /*1ed0*/  UMOV UR7, 0xc0000010 ;  /* 0xc000001000077882 */ /* 0x000fc60000000000 */
[----:B------:R-:W-:-:S03]  /*1ee0*/  ISETP.GE.AND P1, PT, R0, 0x1, PT ;  /* 0x000000010000780c */ /* 0x000fc60003f26270 */
[----:B------:R-:W-:Y:S03]  /*1ef0*/  IGMMA.64x64x32.S8.S8 R24, gdesc[UR4], RZ, !UPT, gsb0 ;  /* 0x01e00000041879f1 */ /* 0x000fe6000c0410ff */
[----:B------:R-:W-:-:S07]  /*1f00*/  WARPGROUP.DEPBAR.LE gsb0, 0x0 ;  /* 0x00008000000079c5 */ /* 0x000fce0000010000 */
[----:B------:R-:W-:Y:S05]  /*1f10*/  @!P1 BRA `(.L_x_22) ;  /* 0x0000000000b49947 */ /* 0x000fea0003800000 */
[----:B------:R-:W-:Y:S01]  /*1f20*/  UIADD3 UR4, UR39, 0x1, URZ ;  /* 0x0000000127047890 */ /* 0x000fe2000fffe03f */
[----:B------:R-:W-:Y:S01]  /*1f30*/  IMAD.U32 R0, RZ, RZ, UR43 ;  /* 0x0000002bff007e24 */ /* 0x000fe2000f8e00ff */
[----:B------:R-:W-:Y:S02]  /*1f40*/  UMOV UR9, UR39 ;  /* 0x0000002700097c82 */ /* 0x000fe40008000000 */
[----:B------:R-:W-:-:S04]  /*1f50*/  UISETP.NE.AND UP0, UPT, UR4, 0x38, UPT ;  /* 0x000000380400788c */ /* 0x000fc8000bf05270 */
[----:B------:R-:W-:Y:S02]  /*1f60*/  USEL UR5, URZ, 0x1, UP0 ;  /* 0x000000013f057887 */ /* 0x000fe40008000000 */
[----:B------:R-:W-:Y:S02]  /*1f70*/  USEL UR8, UR4, URZ, UP0 ;  /* 0x0000003f04087287 */ /* 0x000fe40008000000 */
[----:B------:R-:W-:-:S06]  /*1f80*/  ULOP3.LUT UR5, UR38, UR5, URZ, 0x3c, !UPT ;  /* 0x0000000526057292 */ /* 0x000fcc000f8e3c3f */
[----:B------:R-:W-:-:S07]  /*1f90*/  IMAD.U32 R5, RZ, RZ, UR5 ;  /* 0x00000005ff057e24 */ /* 0x000fce000f8e00ff */
.L_x_29:
[----:B01----:R-:W-:Y:S05]  /*1fa0*/  @!P0 BRA `(.L_x_23) ;  /* 0x0000000000048947 */ /* 0x003fea0003800000 */
[----:B------:R-:W-:Y:S01]  /*1fb0*/  BPT.TRAP 0x1 ;  /* 0x000000040000795c */ /* 0x000fe20000300000 */
.L_x_23:
[----:B------:R-:W-:Y:S01]  /*1fc0*/  ULEA UR4, UR8, UR42, 0x3 ;  /* 0x0000002a08047291 */ /* 0x000fe2000f8e183f */
[----:B------:R-:W-:-:S08]  /*1fd0*/  SHF.L.U32 R3, R5, 0x1f, RZ ;  /* 0x0000001f05037819 */ /* 0x000fd000000006ff */
[----:B------:R0:W1:Y:S01]  /*1fe0*/  SYNCS.PHASECHK.TRANS64.TRYWAIT P1, [UR4], R3 ;  /* 0x00000003ff0075a7 */ /* 0x0000620008020144 */
[----:B------:R-:W-:Y:S05]  /*1ff0*/  @!P0 BRA `(.L_x_24) ;  /* 0x0000000000048947 */ /* 0x000fea0003800000 */
[----:B------:R-:W-:Y:S01]  /*2000*/  BPT.TRAP 0x1 ;  /* 0x000000040000795c */ /* 0x000fe20000300000 */
.L_x_24:
[----:B-1----:R-:W-:Y:S05]  /*2010*/  @P1 BRA `(.L_x_25) ;  /* 0x0000000000081947 */ /* 0x002fea0003800000 */
[----:B------:R-:W1:Y:S02]  /*2020*/  SYNCS.PHASECHK.TRANS64.TRYWAIT P1, [UR4], R3 ;  /* 0x00000003ff0075a7 */ /* 0x000e640008020144 */
[----:B-1----:R-:W-:Y:S05]  /*2030*/  @!P1 BRA `(.L_x_26) ;  /* 0x0000005400309947 */ /* 0x002fea0003800000 */
.L_x_25:
[----:B------:R-:W-:Y:S01]  /*2040*/  ULEA UR4, UR8, UR46, 0x7 ;  /* 0x0000002e08047291 */ /* 0x000fe2000f8e383f */
[----:B------:R-:W-:Y:S01]  /*2050*/  WARPGROUP.ARRIVE ;  /* 0x00000000000079c5 */ /* 0x000fe20000000000 */
[----:B------:R-:W-:Y:S01]  /*2060*/  ULEA UR6, UR8, UR41, 0x7 ;  /* 0x0000002908067291 */ /* 0x000fe2000f8e383f */
[----:B------:R-:W-:Y:S01]  /*2070*/  UMOV UR5, 0xc0000010 ;  /* 0xc000001000057882 */ /* 0x000fe20000000000 */
[----:B------:R-:W-:-:S07]  /*2080*/  UMOV UR7, 0xc0000010 ;  /* 0xc000001000077882 */ /* 0x000fce0000000000 */
[----:B------:R-:W-:Y:S03]  /*2090*/  IGMMA.64x64x32.S8.S8 R24, gdesc[UR4], R24, gsb0 ;  /* 0x01e00000041879f1 */ /* 0x000fe60008041018 */
[----:B------:R-:W-:Y:S02]  /*20a0*/  WARPGROUP.DEPBAR.LE gsb0, 0x0 ;  /* 0x00008000000079c5 */ /* 0x000fe40000010000 */
[----:B------:R-:W-:Y:S05]  /*20b0*/  @!P0 BRA `(.L_x_27) ;  /* 0x0000000000048947 */ /* 0x000fea0003800000 */
[----:B------:R-:W-:Y:S01]  /*20c0*/  BPT.TRAP 0x1 ;  /* 0x000000040000795c */ /* 0x000fe20000300000 */
.L_x_27:
[----:B------:R-:W-:Y:S01]  /*20d0*/  ULEA UR4, UR9, UR42, 0x3 ;  /* 0x0000002a09047291 */ /* 0x000fe2000f8e183f */
[----:B------:R-:W-:-:S03]  /*20e0*/  ISETP.GT.U32.AND P1, PT, R23, 0x1, PT ;  /* 0x000000011700780c */ /* 0x000fc60003f24070 */
[----:B------:R-:W-:-:S04]  /*20f0*/  UIADD3 UR4, UR4, 0x1c0, URZ ;  /* 0x000001c004047890 */ /* 0x000fc8000fffe03f */
[----:B------:R-:W-:-:S09]  /*2100*/  UPRMT UR4, URZ, 0x654, UR4 ;  /* 0x000006543f047896 */ /* 0x000fd20008000004 */
[----:B------:R-:W-:Y:S01]  /*2110*/  SYNCS.ARRIVE.TRANS64.RED.A1T0 RZ, [UR4], RZ ;  /* 0x000000ffffff79a7 */ /* 0x000fe20008100404 */
[----:B------:R-:W-:Y:S05]  /*2120*/  @P1 BRA `(.L_x_28) ;  /* 0x0000000000041947 */ /* 0x000fea0003800000 */
[----:B------:R-:W-:Y:S01]  /*2130*/  BPT.TRAP 0x1 ;  /* 0x000000040000795c */ /* 0x000fe20000300000 */
.L_x_28:
[----:B------:R-:W-:Y:S01]  /*2140*/  UIADD3 UR8, UR8, 0x1, URZ ;  /* 0x0000000108087890 */ /* 0x000fe2000fffe03f */
[C---:B------:R-:W-:Y:S01]  /*2150*/  ISETP.GT.AND P1, PT, R0.reuse, 0x1, PT ;  /* 0x000000010000780c */ /* 0x040fe20003f24270 */
[----:B------:R-:W-:Y:S01]  /*2160*/  UIADD3 UR9, UR9, 0x1, URZ ;  /* 0x0000000109097890 */ /* 0x000fe2000fffe03f */
[----:B------:R-:W-:Y:S01]  /*2170*/  VIADD R0, R0, 0xffffffff ;  /* 0xffffffff00007836 */ /* 0x000fe20000000000 */
[----:B------:R-:W-:Y:S02]  /*2180*/  UISETP.NE.AND UP0, UPT, UR8, 0x38, UPT ;  /* 0x000000380800788c */ /* 0x000fe4000bf05270 */
[----:B------:R-:W-:Y:S02]  /*2190*/  UISETP.NE.AND UP1, UPT, UR9, 0x38, UPT ;  /* 0x000000380900788c */ /* 0x000fe4000bf25270 */
[----:B------:R-:W-:Y:S02]  /*21a0*/  USEL UR4, URZ, 0x1, UP0 ;  /* 0x000000013f047887 */ /* 0x000fe40008000000 */
[----:B------:R-:W-:-:S02]  /*21b0*/  USEL UR8, UR8, URZ, UP0 ;  /* 0x0000003f08087287 */ /* 0x000fc40008000000 */
[----:B------:R-:W-:Y:S02]  /*21c0*/  USEL UR9, UR9, URZ, UP1 ;  /* 0x0000003f09097287 */ /* 0x000fe40008800000 */
[----:B------:R-:W-:Y:S01]  /*21d0*/  LOP3.LUT R5, R5, UR4, RZ, 0x3c, !PT ;  /* 0x0000000405057c12 */ /* 0x000fe2000f8e3cff */
[----:B------:R-:W-:Y:S09]  /*21e0*/  @P1 BRA `(.L_x_29) ;  /* 0xfffffffc006c1947 */ /* 0x000ff2000383ffff */
.L_x_22:
[----:B------:R-:W2:Y:S01]  /*21f0*/  LDC R0, c[0x0][0x28c] ;  /* 0x0000a300ff007b82 */ /* 0x000ea20000000800 */
[----:B01----:R-:W-:-:S04]  /*2200*/  IMAD.U32 R3, RZ, RZ, UR49 ;  /* 0x00000031ff037e24 */ /* 0x003fc8000f8e00ff */
[----:B------:R0:W-:Y:S01]  /*2210*/  SYNCS.ARRIVE.TRANS64.A1T0 RZ, [R3+UR48], RZ ;  /* 0x000000ff03ff79a7 */ /* 0x0001e20008100030 */
[----:B--2---:R-:W-:-:S13]  /*2220*/  ISETP.GE.AND P1, PT, R0, 0x1, PT ;  /* 0x000000010000780c */ /* 0x004fda0003f26270 */
[----:B0-----:R-:W-:Y:S05]  /*2230*/  @!P1 BRA `(.L_x_30) ;  /* 0x0000000000349947 */ /* 0x001fea0003800000 */
[----:B------:R-:W-:Y:S05]  /*2240*/  @!P0 BRA `(.L_x_31) ;  /* 0x0000000000048947 */ /* 0x000fea0003800000 */
[----:B------:R-:W-:Y:S01]  /*2250*/  BPT.TRAP 0x1 ;  /* 0x000000040000795c */ /* 0x000fe20000300000 */
.L_x_31:
[----:B------:R-:W-:Y:S01]  /*2260*/  UIADD3 UR6, UR39, UR43, URZ ;  /* 0x0000002b27067290 */ /* 0x000fe2000fffe03f */
[----:B------:R-:W-:-:S03]  /*2270*/  ISETP.GT.U32.AND P0, PT, R23, 0x1, PT ;  /* 0x000000011700780c */ /* 0x000fc60003f04070 */
[----:B------:R-:W-:-:S04]  /*2280*/  USHF.R.U32.HI UR4, URZ, 0x3, UR6 ;  /* 0x000000033f047899 */ /* 0x000fc80008011606 */
[----:B------:R-:W-:-:S04]  /*2290*/  UIMAD.WIDE.U32 UR4, UR4, 0x24924925, URZ ;  /* 0x24924925040478a5 */ /* 0x000fc8000f8e003f */
[----:B------:R-:W-:-:S04]  /*22a0*/  UIMAD UR4, UR5, -0x38, UR6 ;  /* 0xffffffc8050478a4 */ /* 0x000fc8000f8e0206 */
[----:B------:R-:W-:-:S04]  /*22b0*/  ULEA UR4, UR4, UR42, 0x3 ;  /* 0x0000002a04047291 */ /* 0x000fc8000f8e183f */
[----:B------:R-:W-:-:S04]  /*22c0*/  UIADD3 UR4, UR4, 0x1c0, URZ ;  /* 0x000001c004047890 */ /* 0x000fc8000fffe03f */
[----:B------:R-:W-:-:S09]  /*22d0*/  UPRMT UR4, URZ, 0x654, UR4 ;  /* 0x000006543f047896 */ /* 0x000fd20008000004 */
[----:B------:R-:W-:Y:S01]  /*22e0*/  SYNCS.ARRIVE.TRANS64.RED.A1T0 RZ, [UR4], RZ ;  /* 0x000000ffffff79a7 */ /* 0x000fe20008100404 */
[----:B------:R-:W-:Y:S05]  /*22f0*/  @P0 BRA `(.L_x_30) ;  /* 0x0000000000040947 */ /* 0x000fea0003800000 */
[----:B------:R-:W-:Y:S01]  /*2300*/  BPT.TRAP 0x1 ;  /* 0x000000040000795c */ /* 0x000fe20000300000 */
.L_x_30:
[----:B------:R-:W-:Y:S01]  /*2310*/  SHF.L.U32 R3, R72, 0x1f, RZ ;  /* 0x0000001f48037819 */ /* 0x000fe200000006ff */
[----:B------:R-:W-:Y:S01]  /*2320*/  UIADD3 UR39, UR39, UR47, URZ ;  /* 0x0000002f27277290 */ /* 0x000fe2000fffe03f */
[----:B------:R-:W-:Y:S01]  /*2330*/  IMAD.SHL.U32 R0, R22, 0x40, RZ ;  /* 0x0000004016007824 */ /* 0x000fe200078e00ff */
[----:B------:R-:W-:Y:S01]  /*2340*/  UISETP.GE.U32.AND UP1, UPT, UR47, 0x38, UPT ;  /* 0x000000382f00788c */ /* 0x000fe2000bf26070 */
[----:B------:R-:W0:Y:S01]  /*2350*/  SYNCS.PHASECHK.TRANS64.TRYWAIT P0, [UR44+0x8], R3 ;  /* 0x00000803ff0075a7 */ /* 0x000e22000800016c */
[----:B------:R-:W-:-:S04]  /*2360*/  UISETP.GT.U32.AND UP0, UPT, UR39, 0x37, UPT ;  /* 0x000000372700788c */ /* 0x000fc8000bf04070 */
[----:B------:R-:W-:-:S04]  /*2370*/  UISETP.LT.U32.AND UP0, UPT, UR47, 0x38, UP0 ;  /* 0x000000382f00788c */ /* 0x000fc80008701070 */
[----:B------:R-:W-:Y:S02]  /*2380*/  USEL UR6, URZ, 0x1, !UP0 ;  /* 0x000000013f067887 */ /* 0x000fe4000c000000 */
[----:B------:R-:W-:Y:S02]  /*2390*/  @UP1 USHF.R.U32.HI UR4, URZ, 0x3, UR39 ;  /* 0x000000033f041899 */ /* 0x000fe40008011627 */
[----:B------:R-:W-:Y:S02]  /*23a0*/  ULOP3.LUT UR38, UR38, UR6, URZ, 0x3c, !UPT ;  /* 0x0000000626267292 */ /* 0x000fe4000f8e3c3f */
[----:B------:R-:W-:-:S04]  /*23b0*/  @UP1 UIMAD.WIDE.U32 UR4, UR4, 0x24924925, URZ ;  /* 0x24924925040418a5 */ /* 0x000fc8000f8e003f */
[----:B------:R-:W-:Y:S01]  /*23c0*/  @UP1 ULOP3.LUT UR38, UR38, 0x1, UR5, 0x78, !UPT ;  /* 0x0000000126261892 */ /* 0x000fe2000f8e7805 */
[----:B0-----:R-:W-:Y:S11]  /*23d0*/  @!P0 BRA `(.L_x_32) ;  /* 0x0000005000608947 */ /* 0x001ff60003800000 */
.L_x_178:
[----:B------:R-:W-:Y:S01]  /*23e0*/  ULDC UR4, c[0x0][0x284] ;  /* 0x0000a10000047ab9 */ /* 0x000fe20000000800 */
[----:B------:R-:W-:Y:S01]  /*23f0*/  IMAD.SHL.U32 R13, R19, 0x40, RZ ;  /* 0x00000040130d7824 */ /* 0x000fe200078e00ff */
[----:B------:R-:W-:Y:S01]  /*2400*/  ISETP.GE.AND P0, PT, R0, UR4, PT ;  /* 0x0000000400007c0c */ /* 0x000fe2000bf06270 */
[----:B------:R-:W-:-:S03]  /*2410*/  ULDC UR4, c[0x0][0x288] ;  /* 0x0000a20000047ab9 */ /* 0x000fc60000000800 */
[----:B------:R-:W-:-:S13]  /*2420*/  ISETP.GE.OR P0, PT, R13, UR4, P0 ;  /* 0x000000040d007c0c */ /* 0x000fda0008706670 */
[----:B------:R-:W-:Y:S05]  /*2430*/  @P0 BRA `(.L_x_33) ;  /* 0x0000001c00380947 */ /* 0x000fea0003800000 */
[----:B------:R-:W-:Y:S01]  /*2440*/  SHF.R.S32.HI R11, RZ, 0x1f, R18 ;  /* 0x0000001fff0b7819 */ /* 0x000fe20000011412 */
[----:B------:R-:W-:Y:S01]  /*2450*/  ULDC.64 UR4, c[0x0][0x5d0] ;  /* 0x0001740000047ab9 */ /* 0x000fe20000000a00 */
[----:B------:R-:W-:Y:S01]  /*2460*/  SHF.R.S32.HI R10, RZ, 0x1f, R13 ;  /* 0x0000001fff0a7819 */ /* 0x000fe2000001140d */
[----:B0-----:R-:W-:Y:S01]  /*2470*/  IMAD.WIDE.U32 R4, R18, UR4, R60 ;  /* 0x0000000412047c25 */ /* 0x001fe2000f8e003c */
[----:B------:R-:W-:Y:S01]  /*2480*/  ULDC.64 UR6, c[0x0][0x5c8] ;  /* 0x0001720000067ab9 */ /* 0x000fe20000000a00 */
[----:B------:R-:W-:Y:S02]  /*2490*/  BSSY B0, `(.L_x_33) ;  /* 0x00001c8000007945 */ /* 0x000fe40003800000 */
[----:B------:R-:W-:Y:S01]  /*24a0*/  IMAD R3, R11, UR4, RZ ;  /* 0x000000040b037c24 */ /* 0x000fe2000f8e02ff */
[----:B------:R-:W-:Y:S01]  /*24b0*/  IADD3 R4, P0, R13, R4, RZ ;  /* 0x000000040d047210 */ /* 0x000fe20007f1e0ff */
[----:B------:R-:W-:-:S04]  /*24c0*/  IMAD.WIDE R14, R22, 0x40, R58 ;  /* 0x00000040160e7825 */ /* 0x000fc800078e023a */
[----:B------:R-:W-:Y:S01]  /*24d0*/  IMAD R3, R18, UR5, R3 ;  /* 0x0000000512037c24 */ /* 0x000fe2000f8e0203 */
[----:B------:R-:W-:Y:S01]  /*24e0*/  ULDC.64 UR4, c[0x0][0x5c0] ;  /* 0x0001700000047ab9 */ /* 0x000fe20000000a00 */
[----:B------:R-:W-:Y:S02]  /*24f0*/  IMAD.IADD R22, R69, 0x1, -R0 ;  /* 0x0000000145167824 */ /* 0x000fe400078e0a00 */
[----:B------:R-:W-:Y:S01]  /*2500*/  IMAD.IADD R73, R63, 0x1, -R13 ;  /* 0x000000013f497824 */ /* 0x000fe200078e0a0d */
[----:B------:R-:W-:Y:S01]  /*2510*/  IADD3.X R5, R10, R5, R3, P0, !PT ;  /* 0x000000050a057210 */ /* 0x000fe200007fe403 */
[----:B------:R-:W-:Y:S02]  /*2520*/  IMAD R3, R15, UR6, RZ ;  /* 0x000000060f037c24 */ /* 0x000fe4000f8e02ff */
[----:B------:R-:W-:-:S04]  /*2530*/  IMAD.WIDE.U32 R4, R14, UR6, R4 ;  /* 0x000000060e047c25 */ /* 0x000fc8000f8e0004 */
[----:B------:R-:W-:Y:S01]  /*2540*/  IMAD R3, R14, UR7, R3 ;  /* 0x000000070e037c24 */ /* 0x000fe2000f8e0203 */
[----:B------:R-:W-:-:S04]  /*2550*/  IADD3 R6, P0, R4, UR4, RZ ;  /* 0x0000000404067c10 */ /* 0x000fc8000ff1e0ff */
[----:B------:R-:W-:Y:S02]  /*2560*/  IADD3.X R7, R5, UR5, R3, P0, !PT ;  /* 0x0000000505077c10 */ /* 0x000fe400087fe403 */
[----:B-----5:R-:W-:Y:S02]  /*2570*/  ISETP.NE.AND P0, PT, R57, RZ, PT ;  /* 0x000000ff3900720c */ /* 0x020fe40003f05270 */
[----:B------:R-:W-:-:S05]  /*2580*/  LEA R4, P1, R62, R6, 0x3 ;  /* 0x000000063e047211 */ /* 0x000fca00078218ff */
[----:B------:R-:W-:-:S06]  /*2590*/  IMAD.X R5, R65, 0x1, R7, P1 ;  /* 0x0000000141057824 */ /* 0x000fcc00008e0607 */
[----:B------:R-:W-:Y:S05]  /*25a0*/  @!P0 BRA `(.L_x_34) ;  /* 0x0000001400188947 */ /* 0x000fea0003800000 */
[----:B------:R-:W0:Y:S01]  /*25b0*/  LDC.64 R20, c[0x0][0x5b0] ;  /* 0x00016c00ff147b82 */ /* 0x000e220000000a00 */
[----:B------:R-:W-:Y:S01]  /*25c0*/  ULDC.64 UR4, c[0x0][0x5b8] ;  /* 0x00016e0000047ab9 */ /* 0x000fe20000000a00 */
[----:B------:R-:W-:Y:S01]  /*25d0*/  ISETP.GE.AND P3, PT, R73, 0x1, PT ;  /* 0x000000014900780c */ /* 0x000fe20003f66270 */
[----:B------:R-:W-:Y:S01]  /*25e0*/  IMAD.WIDE.U32 R8, R18, UR4, R60 ;  /* 0x0000000412087c25 */ /* 0x000fe2000f8e003c */
[----:B------:R-:W-:Y:S02]  /*25f0*/  BSSY B1, `(.L_x_35) ;  /* 0x000000e000017945 */ /* 0x000fe40003800000 */
[----:B------:R-:W-:Y:S01]  /*2600*/  ISETP.LT.OR P1, PT, R22, 0x1, !P3 ;  /* 0x000000011600780c */ /* 0x000fe20005f21670 */
[----:B------:R-:W-:Y:S01]  /*2610*/  IMAD R3, R11, UR4, RZ ;  /* 0x000000040b037c24 */ /* 0x000fe2000f8e02ff */
[----:B------:R-:W1:Y:S01]  /*2620*/  LDC.64 R74, c[0x0][0x5a8] ;  /* 0x00016a00ff4a7b82 */ /* 0x000e620000000a00 */
[----:B------:R-:W-:Y:S02]  /*2630*/  IADD3 R12, P0, R13, R8, RZ ;  /* 0x000000080d0c7210 */ /* 0x000fe40007f1e0ff */
[----:B------:R-:W-:-:S05]  /*2640*/  IMAD R3, R18, UR5, R3 ;  /* 0x0000000512037c24 */ /* 0x000fca000f8e0203 */
[----:B------:R-:W-:Y:S01]  /*2650*/  IADD3.X R13, R10, R9, R3, P0, !PT ;  /* 0x000000090a0d7210 */ /* 0x000fe200007fe403 */
[-C--:B0-----:R-:W-:Y:S02]  /*2660*/  IMAD R0, R15, R20.reuse, RZ ;  /* 0x000000140f007224 */ /* 0x081fe400078e02ff */
[----:B------:R-:W-:-:S04]  /*2670*/  IMAD.WIDE.U32 R8, R14, R20, R12 ;  /* 0x000000140e087225 */ /* 0x000fc800078e000c */
[----:B------:R-:W-:Y:S01]  /*2680*/  IMAD R19, R14, R21, R0 ;  /* 0x000000150e137224 */ /* 0x000fe200078e0200 */
[----:B-1----:R-:W-:-:S04]  /*2690*/  IADD3 R8, P0, R8, R74, RZ ;  /* 0x0000004a08087210 */ /* 0x002fc80007f1e0ff */
[----:B------:R-:W-:Y:S01]  /*26a0*/  IADD3.X R9, R75, R9, R19, P0, !PT ;  /* 0x000000094b097210 */ /* 0x000fe200007fe413 */
[----:B------:R-:W-:Y:S08]  /*26b0*/  @P1 BRA `(.L_x_36) ;  /* 0x0000000000041947 */ /* 0x000ff00003800000 */
[----:B------:R0:W5:Y:S02]  /*26c0*/  LDG.E.U8 R70, desc[UR36][R8.64] ;  /* 0x0000002408467981 */ /* 0x000164000c1e1100 */
.L_x_36:
[----:B------:R-:W-:Y:S05]  /*26d0*/  BSYNC B1 ;  /* 0x0000000000017941 */ /* 0x000fea0003800000 */
.L_x_35:
[----:B-----5:R-:W-:Y:S01]  /*26e0*/  LOP3.LUT R0, R70, 0xffff, RZ, 0xc0, !PT ;  /* 0x0000ffff46007812 */ /* 0x020fe200078ec0ff */
[----:B------:R-:W-:Y:S01]  /*26f0*/  IMAD.SHL.U32 R10, R20, 0x8, RZ ;  /* 0x00000008140a7824 */ /* 0x000fe200078e00ff */
[----:B------:R-:W-:Y:S01]  /*2700*/  ISETP.GE.AND P2, PT, R73, 0x2, PT ;  /* 0x000000024900780c */ /* 0x000fe20003f46270 */
[----:B------:R-:W-:Y:S01]  /*2710*/  BSSY B1, `(.L_x_37) ;  /* 0x000000e000017945 */ /* 0x000fe20003800000 */
[----:B------:R-:W-:Y:S02]  /*2720*/  PRMT R0, R0, 0x8880, RZ ;  /* 0x0000888000007816 */ /* 0x000fe400000000ff */
[----:B------:R-:W-:Y:S02]  /*2730*/  ISETP.LT.OR P0, PT, R22, 0x1, !P2 ;  /* 0x000000011600780c */ /* 0x000fe40005701670 */
[----:B------:R-:W-:Y:S01]  /*2740*/  SHF.L.U64.HI R11, R20, 0x3, R21 ;  /* 0x00000003140b7819 */ /* 0x000fe20000010215 */
[----:B------:R-:W-:-:S04]  /*2750*/  IMAD R3, R0, R57, RZ ;  /* 0x0000003900037224 */ /* 0x000fc800078e02ff */
[----:B------:R-:W-:Y:S02]  /*2760*/  @!P1 IMAD R15, R24, R56, R3 ;  /* 0x00000038180f9224 */ /* 0x000fe400078e0203 */
[----:B------:R-:W-:-:S03]  /*2770*/  IMAD.WIDE.U32 R10, R14, R20, R10 ;  /* 0x000000140e0a7225 */ /* 0x000fc600078e000a */
[----:B------:R1:W-:Y:S01]  /*2780*/  @!P1 STG.E.U8 desc[UR36][R6.64], R15 ;  /* 0x0000000f06009986 */ /* 0x0003e2000c101124 */
[----:B------:R-:W-:Y:S01]  /*2790*/  IMAD.IADD R14, R19, 0x1, R11 ;  /* 0x00000001130e7824 */ /* 0x000fe200078e020b */
[----:B------:R-:W-:Y:S01]  /*27a0*/  IADD3 R10, P4, P5, R12, R74, R10 ;  /* 0x0000004a0c0a7210 */ /* 0x000fe20007d9e00a */
[----:B------:R-:W-:-:S12]  /*27b0*/  @P0 BRA `(.L_x_38) ;  /* 0x00000000000c0947 */ /* 0x000fd80003800000 */
[----:B------:R-:W2:Y:S02]  /*27c0*/  LDG.E.U8 R70, desc[UR36][R8.64+0x1] ;  /* 0x0000012408467981 */ /* 0x000ea4000c1e1100 */
[----:B--2---:R-:W-:-:S05]  /*27d0*/  PRMT R0, R70, 0x8880, RZ ;  /* 0x0000888046007816 */ /* 0x004fca00000000ff */
[----:B------:R-:W-:-:S07]  /*27e0*/  IMAD R3, R0, R57, RZ ;  /* 0x0000003900037224 */ /* 0x000fce00078e02ff */
.L_x_38:
[----:B------:R-:W-:Y:S05]  /*27f0*/  BSYNC B1 ;  /* 0x0000000000017941 */ /* 0x000fea0003800000 */
.L_x_37:
[C---:B------:R-:W-:Y:S01]  /*2800*/  ISETP.LT.OR P3, PT, R22.reuse, 0x9, !P3 ;  /* 0x000000091600780c */ /* 0x040fe20005f61670 */
[----:B------:R-:W-:Y:S01]  /*2810*/  @!P0 IMAD R25, R25, R56, R3 ;  /* 0x0000003819198224 */ /* 0x000fe200078e0203 */
[----:B------:R-:W-:Y:S01]  /*2820*/  ISETP.GE.AND P1, PT, R73, 0x9, PT ;  /* 0x000000094900780c */ /* 0x000fe20003f26270 */
[----:B------:R-:W-:Y:S01]  /*2830*/  BSSY B1, `(.L_x_39) ;  /* 0x000000b000017945 */ /* 0x000fe20003800000 */
[----:B------:R-:W-:Y:S02]  /*2840*/  IADD3.X R11, R13, R75, R14, P4, P5 ;  /* 0x0000004b0d0b7210 */ /* 0x000fe400027ea40e */
[----:B------:R2:W-:Y:S01]  /*2850*/  @!P0 STG.E.U8 desc[UR36][R6.64+0x1], R25 ;  /* 0x0000011906008986 */ /* 0x0005e2000c101124 */
[----:B------:R-:W-:Y:S02]  /*2860*/  ISETP.GE.AND P0, PT, R73, 0xa, PT ;  /* 0x0000000a4900780c */ /* 0x000fe40003f06270 */
[C---:B------:R-:W-:Y:S02]  /*2870*/  ISETP.LT.OR P2, PT, R22.reuse, 0x9, !P2 ;  /* 0x000000091600780c */ /* 0x040fe40005741670 */
[----:B------:R-:W-:-:S02]  /*2880*/  ISETP.LT.OR P5, PT, R22, 0x1, !P1 ;  /* 0x000000011600780c */ /* 0x000fc40004fa1670 */
[----:B------:R-:W-:Y:S01]  /*2890*/  ISETP.LT.OR P4, PT, R22, 0x1, !P0 ;  /* 0x000000011600780c */ /* 0x000fe20004781670 */
[----:B------:R-:W-:-:S12]  /*28a0*/  @P3 BRA `(.L_x_40) ;  /* 0x00000000000c3947 */ /* 0x000fd80003800000 */
[----:B------:R-:W3:Y:S02]  /*28b0*/  LDG.E.U8 R70, desc[UR36][R10.64] ;  /* 0x000000240a467981 */ /* 0x000ee4000c1e1100 */
[----:B---3--:R-:W-:-:S05]  /*28c0*/  PRMT R0, R70, 0x8880, RZ ;  /* 0x0000888046007816 */ /* 0x008fca00000000ff */
[----:B------:R-:W-:-:S07]  /*28d0*/  IMAD R3, R0, R57, RZ ;  /* 0x0000003900037224 */ /* 0x000fce00078e02ff */
.L_x_40:
[----:B------:R-:W-:Y:S05]  /*28e0*/  BSYNC B1 ;  /* 0x0000000000017941 */ /* 0x000fea0003800000 */
.L_x_39:
[----:B------:R-:W-:Y:S01]  /*28f0*/  @!P3 IMAD R13, R26, R56, R3 ;  /* 0x000000381a0db224 */ /* 0x000fe200078e0203 */
[----:B------:R-:W-:Y:S04]  /*2900*/  BSSY B1, `(.L_x_41) ;  /* 0x0000006000017945 */ /* 0x000fe80003800000 */
[----:B------:R3:W-:Y:S01]  /*2910*/  @!P3 STG.E.U8 desc[UR36][R4.64], R13 ;  /* 0x0000000d0400b986 */ /* 0x0007e2000c101124 */
[----:B------:R-:W-:Y:S05]  /*2920*/  @P2 BRA `(.L_x_42) ;  /* 0x00000000000c2947 */ /* 0x000fea0003800000 */
[----:B------:R-:W4:Y:S02]  /*2930*/  LDG.E.U8 R70, desc[UR36][R10.64+0x1] ;  /* 0x000001240a467981 */ /* 0x000f24000c1e1100 */
[----:B----4-:R-:W-:-:S05]  /*2940*/  PRMT R0, R70, 0x8880, RZ ;  /* 0x0000888046007816 */ /* 0x010fca00000000ff */
[----:B------:R-:W-:-:S07]  /*2950*/  IMAD R3, R0, R57, RZ ;  /* 0x0000003900037224 */ /* 0x000fce00078e02ff */
.L_x_42:
[----:B------:R-:W-:Y:S05]  /*2960*/  BSYNC B1 ;  /* 0x0000000000017941 */ /* 0x000fea0003800000 */
.L_x_41:
[----:B------:R-:W-:Y:S01]  /*2970*/  @!P2 IMAD R27, R27, R56, R3 ;  /* 0x000000381b1ba224 */ /* 0x000fe200078e0203 */
[----:B------:R-:W-:Y:S04]  /*2980*/  BSSY B1, `(.L_x_43) ;  /* 0x0000006000017945 */ /* 0x000fe80003800000 */
[----:B------:R4:W-:Y:S01]  /*2990*/  @!P2 STG.E.U8 desc[UR36][R4.64+0x1], R27 ;  /* 0x0000011b0400a986 */ /* 0x0009e2000c101124 */
[----:B------:R-:W-:Y:S05]  /*29a0*/  @P5 BRA `(.L_x_44) ;  /* 0x00000000000c5947 */ /* 0x000fea0003800000 */
[----:B------:R-:W5:Y:S02]  /*29b0*/  LDG.E.U8 R70, desc[UR36][R8.64+0x8] ;  /* 0x0000082408467981 */ /* 0x000f64000c1e1100 */
[----:B-----5:R-:W-:-:S05]  /*29c0*/  PRMT R0, R70, 0x8880, RZ ;  /* 0x0000888046007816 */ /* 0x020fca00000000ff */
[----:B------:R-:W-:-:S07]  /*29d0*/  IMAD R3, R0, R57, RZ ;  /* 0x0000003900037224 */ /* 0x000fce00078e02ff */
.L_x_44:
[----:B------:R-:W-:Y:S05]  /*29e0*/  BSYNC B1 ;  /* 0x0000000000017941 */ /* 0x000fea0003800000 */
.L_x_43:
[----:B---3--:R-:W-:Y:S01]  /*29f0*/  @!P5 IMAD R13, R28, R56, R3 ;  /* 0x000000381c0dd224 */ /* 0x008fe200078e0203 */
[----:B------:R-:W-:Y:S04]  /*2a00*/  BSSY B1, `(.L_x_45) ;  /* 0x0000006000017945 */ /* 0x000fe80003800000 */
[----:B------:R3:W-:Y:S01]  /*2a10*/  @!P5 STG.E.U8 desc[UR36][R6.64+0x8], R13 ;  /* 0x0000080d0600d986 */ /* 0x0007e2000c101124 */
[----:B------:R-:W-:Y:S05]  /*2a20*/  @P4 BRA `(.L_x_46) ;  /* 0x00000000000c4947 */ /* 0x000fea0003800000 */
[----:B------:R-:W5:Y:S02]  /*2a30*/  LDG.E.U8 R70, desc[UR36][R8.64+0x9] ;  /* 0x0000092408467981 */ /* 0x000f64000c1e1100 */
[----:B-----5:R-:W-:-:S05]  /*2a40*/  PRMT R0, R70, 0x8880, RZ ;  /* 0x0000888046007816 */ /* 0x020fca00000000ff */
[----:B------:R-:W-:-:S07]  /*2a50*/  IMAD R3, R0, R57, RZ ;  /* 0x0000003900037224 */ /* 0x000fce00078e02ff */
.L_x_46:
[----:B------:R-:W-:Y:S05]  /*2a60*/  BSYNC B1 ;  /* 0x0000000000017941 */ /* 0x000fea0003800000 */
.L_x_45:
[C---:B------:R-:W-:Y:S01]  /*2a70*/  ISETP.LT.OR P1, PT, R22.reuse, 0x9, !P1 ;  /* 0x000000091600780c */ /* 0x040fe20004f21670 */
[----:B------:R-:W-:Y:S01]  /*2a80*/  @!P4 IMAD R29, R29, R56, R3 ;  /* 0x000000381d1dc224 */ /* 0x000fe200078e0203 */
[C---:B------:R-:W-:Y:S01]  /*2a90*/  ISETP.GE.AND P3, PT, R73.reuse, 0x11, PT ;  /* 0x000000114900780c */ /* 0x040fe20003f66270 */
[----:B------:R-:W-:Y:S01]  /*2aa0*/  BSSY B1, `(.L_x_47) ;  /* 0x000000a000017945 */ /* 0x000fe20003800000 */
[----:B------:R-:W-:Y:S02]  /*2ab0*/  ISETP.GE.AND P2, PT, R73, 0x12, PT ;  /* 0x000000124900780c */ /* 0x000fe40003f46270 */
[----:B------:R0:W-:Y:S01]  /*2ac0*/  @!P4 STG.E.U8 desc[UR36][R6.64+0x9], R29 ;  /* 0x0000091d0600c986 */ /* 0x0001e2000c101124 */
[C---:B------:R-:W-:Y:S02]  /*2ad0*/  ISETP.LT.OR P0, PT, R22.reuse, 0x9, !P0 ;  /* 0x000000091600780c */ /* 0x040fe40004701670 */
[C---:B------:R-:W-:Y:S02]  /*2ae0*/  ISETP.LT.OR P5, PT, R22.reuse, 0x1, !P3 ;  /* 0x000000011600780c */ /* 0x040fe40005fa1670 */
[----:B------:R-:W-:-:S02]  /*2af0*/  ISETP.LT.OR P4, PT, R22, 0x1, !P2 ;  /* 0x000000011600780c */ /* 0x000fc40005781670 */
[----:B------:R-:W-:Y:S11]  /*2b00*/  @P1 BRA `(.L_x_48) ;  /* 0x00000000000c1947 */ /* 0x000ff60003800000 */
[----:B------:R-:W5:Y:S02]  /*2b10*/  LDG.E.U8 R70, desc[UR36][R10.64+0x8] ;  /* 0x000008240a467981 */ /* 0x000f64000c1e1100 */
[----:B-----5:R-:W-:-:S05]  /*2b20*/  PRMT R0, R70, 0x8880, RZ ;  /* 0x0000888046007816 */ /* 0x020fca00000000ff */
[----:B------:R-:W-:-:S07]  /*2b30*/  IMAD R3, R0, R57, RZ ;  /* 0x0000003900037224 */ /* 0x000fce00078e02ff */
.L_x_48:
[----:B------:R-:W-:Y:S05]  /*2b40*/  BSYNC B1 ;  /* 0x0000000000017941 */ /* 0x000fea0003800000 */
.L_x_47:
[----:B---3--:R-:W-:Y:S01]  /*2b50*/  @!P1 IMAD R13, R30, R56, R3 ;  /* 0x000000381e0d9224 */ /* 0x008fe200078e0203 */
[----:B------:R-:W-:Y:S04]  /*2b60*/  BSSY B1, `(.L_x_49) ;  /* 0x0000006000017945 */ /* 0x000fe80003800000 */
[----:B------:R3:W-:Y:S01]  /*2b70*/  @!P1 STG.E.U8 desc[UR36][R4.64+0x8], R13 ;  /* 0x0000080d04009986 */ /* 0x0007e2000c101124 */
[----:B------:R-:W-:Y:S05]  /*2b80*/  @P0 BRA `(.L_x_50) ;  /* 0x00000000000c0947 */ /* 0x000fea0003800000 */
[----:B------:R-:W5:Y:S02]  /*2b90*/  LDG.E.U8 R70, desc[UR36][R10.64+0x9] ;  /* 0x000009240a467981 */ /* 0x000f64000c1e1100 */
[----:B-----5:R-:W-:-:S05]  /*2ba0*/  PRMT R0, R70, 0x8880, RZ ;  /* 0x0000888046007816 */ /* 0x020fca00000000ff */
[----:B------:R-:W-:-:S07]  /*2bb0*/  IMAD R3, R0, R57, RZ ;  /* 0x0000003900037224 */ /* 0x000fce00078e02ff */
.L_x_50:
[----:B------:R-:W-:Y:S05]  /*2bc0*/  BSYNC B1 ;  /* 0x0000000000017941 */ /* 0x000fea0003800000 */
.L_x_49:
[----:B------:R-:W-:Y:S01]  /*2bd0*/  @!P0 IMAD R31, R31, R56, R3 ;  /* 0x000000381f1f8224 */ /* 0x000fe200078e0203 */
[----:B------:R-:W-:Y:S04]  /*2be0*/  BSSY B1, `(.L_x_51) ;  /* 0x0000006000017945 */ /* 0x000fe80003800000 */
[----:B------:R0:W-:Y:S01]  /*2bf0*/  @!P0 STG.E.U8 desc[UR36][R4.64+0x9], R31 ;  /* 0x0000091f04008986 */ /* 0x0001e2000c101124 */
[----:B------:R-:W-:Y:S05]  /*2c00*/  @P5 BRA `(.L_x_52) ;  /* 0x00000000000c5947 */ /* 0x000fea0003800000 */
[----:B------:R-:W5:Y:S02]  /*2c10*/  LDG.E.U8 R70, desc[UR36][R8.64+0x10] ;  /* 0x0000102408467981 */ /* 0x000f64000c1e1100 */
[----:B-----5:R-:W-:-:S05]  /*2c20*/  PRMT R0, R70, 0x8880, RZ ;  /* 0x0000888046007816 */ /* 0x020fca00000000ff */
[----:B------:R-:W-:-:S07]  /*2c30*/  IMAD R3, R0, R57, RZ ;  /* 0x0000003900037224 */ /* 0x000fce00078e02ff */
.L_x_52:
[----:B------:R-:W-:Y:S05]  /*2c40*/  BSYNC B1 ;  /* 0x0000000000017941 */ /* 0x000fea0003800000 */
.L_x_51:
[----:B---3--:R-:W-:Y:S01]  /*2c50*/  @!P5 IMAD R13, R32, R56, R3 ;  /* 0x00000038200dd224 */ /* 0x008fe200078e0203 */
[----:B------:R-:W-:Y:S04]  /*2c60*/  BSSY B1, `(.L_x_53) ;  /* 0x0000006000017945 */ /* 0x000fe80003800000 */
[----:B------:R3:W-:Y:S01]  /*2c70*/  @!P5 STG.E.U8 desc[UR36][R6.64+0x10], R13 ;  /* 0x0000100d0600d986 */ /* 0x0007e2000c101124 */
[----:B------:R-:W-:Y:S05]  /*2c80*/  @P4 BRA `(.L_x_54) ;  /* 0x00000000000c4947 */ /* 0x000fea0003800000 */
[----:B------:R-:W5:Y:S02]  /*2c90*/  LDG.E.U8 R70, desc[UR36][R8.64+0x11] ;  /* 0x0000112408467981 */ /* 0x000f64000c1e1100 */
[----:B-----5:R-:W-:-:S05]  /*2ca0*/  PRMT R0, R70, 0x8880, RZ ;  /* 0x0000888046007816 */ /* 0x020fca00000000ff */
[----:B------:R-:W-:-:S07]  /*2cb0*/  IMAD R3, R0, R57, RZ ;  /* 0x0000003900037224 */ /* 0x000fce00078e02ff */
.L_x_54:
[----:B------:R-:W-:Y:S05]  /*2cc0*/  BSYNC B1 ;  /* 0x0000000000017941 */ /* 0x000fea0003800000 */
.L_x_53:
        /* <DEDUP_REMOVED lines=13> */
.L_x_56:
[----:B------:R-:W-:Y:S05]  /*2da0*/  BSYNC B1 ;  /* 0x0000000000017941 */ /* 0x000fea0003800000 */
.L_x_55:
[----:B---3--:R-:W-:Y:S01]  /*2db0*/  @!P3 IMAD R13, R34, R56, R3 ;  /* 0x00000038220db224 */ /* 0x008fe200078e0203 */
[----:B------:R-:W-:Y:S04]  /*2dc0*/  BSSY B1, `(.L_x_57) ;  /* 0x0000006000017945 */ /* 0x000fe80003800000 */
[----:B------:R3:W-:Y:S01]  /*2dd0*/  @!P3 STG.E.U8 desc[UR36][R4.64+0x10], R13 ;  /* 0x0000100d0400b986 */ /* 0x0007e2000c101124 */
[----:B------:R-:W-:Y:S05]  /*2de0*/  @P2 BRA `(.L_x_58) ;  /* 0x00000000000c2947 */ /* 0x000fea0003800000 */
[----:B------:R-:W5:Y:S02]  /*2df0*/  LDG.E.U8 R70, desc[UR36][R10.64+0x11] ;  /* 0x000011240a467981 */ /* 0x000f64000c1e1100 */
[----:B-----5:R-:W-:-:S05]  /*2e00*/  PRMT R0, R70, 0x8880, RZ ;  /* 0x0000888046007816 */ /* 0x020fca00000000ff */
[----:B------:R-:W-:-:S07]  /*2e10*/  IMAD R3, R0, R57, RZ ;  /* 0x0000003900037224 */ /* 0x000fce00078e02ff */
.L_x_58:
[----:B------:R-:W-:Y:S05]  /*2e20*/  BSYNC B1 ;  /* 0x0000000000017941 */ /* 0x000fea0003800000 */
.L_x_57:
[----:B------:R-:W-:Y:S01]  /*2e30*/  @!P2 IMAD R35, R35, R56, R3 ;  /* 0x000000382323a224 */ /* 0x000fe200078e0203 */
[----:B------:R-:W-:Y:S04]  /*2e40*/  BSSY B1, `(.L_x_59) ;  /* 0x0000006000017945 */ /* 0x000fe80003800000 */
[----:B------:R0:W-:Y:S01]  /*2e50*/  @!P2 STG.E.U8 desc[UR36][R4.64+0x11], R35 ;  /* 0x000011230400a986 */ /* 0x0001e2000c101124 */
[----:B------:R-:W-:Y:S05]  /*2e60*/  @P5 BRA `(.L_x_60) ;  /* 0x00000000000c5947 */ /* 0x000fea0003800000 */
[----:B------:R-:W5:Y:S02]  /*2e70*/  LDG.E.U8 R70, desc[UR36][R8.64+0x18] ;  /* 0x0000182408467981 */ /* 0x000f64000c1e1100 */
[----:B-----5:R-:W-:-:S05]  /*2e80*/  PRMT R0, R70, 0x8880, RZ ;  /* 0x0000888046007816 */ /* 0x020fca00000000ff */
[----:B------:R-:W-:-:S07]  /*2e90*/  IMAD R3, R0, R57, RZ ;  /* 0x0000003900037224 */ /* 0x000fce00078e02ff */
.L_x_60:
[----:B------:R-:W-:Y:S05]  /*2ea0*/  BSYNC B1 ;  /* 0x0000000000017941 */ /* 0x000fea0003800000 */
.L_x_59:
[----:B---3--:R-:W-:Y:S01]  /*2eb0*/  @!P5 IMAD R13, R36, R56, R3 ;  /* 0x00000038240dd224 */ /* 0x008fe200078e0203 */
[----:B------:R-:W-:Y:S04]  /*2ec0*/  BSSY B1, `(.L_x_61) ;  /* 0x0000006000017945 */ /* 0x000fe80003800000 */
[----:B------:R3:W-:Y:S01]  /*2ed0*/  @!P5 STG.E.U8 desc[UR36][R6.64+0x18], R13 ;  /* 0x0000180d0600d986 */ /* 0x0007e2000c101124 */
[----:B------:R-:W-:Y:S05]  /*2ee0*/  @P4 BRA `(.L_x_62) ;  /* 0x00000000000c4947 */ /* 0x000fea0003800000 */
[----:B------:R-:W5:Y:S02]  /*2ef0*/  LDG.E.U8 R70, desc[UR36][R8.64+0x19] ;  /* 0x0000192408467981 */ /* 0x000f64000c1e1100 */
[----:B-----5:R-:W-:-:S05]  /*2f00*/  PRMT R0, R70, 0x8880, RZ ;  /* 0x0000888046007816 */ /* 0x020fca00000000ff */
[----:B------:R-:W-:-:S07]  /*2f10*/  IMAD R3, R0, R57, RZ ;  /* 0x0000003900037224 */ /* 0x000fce00078e02ff */
.L_x_62:
[----:B------:R-:W-:Y:S05]  /*2f20*/  BSYNC B1 ;  /* 0x0000000000017941 */ /* 0x000fea0003800000 */
.L_x_61:
        /* <DEDUP_REMOVED lines=13> */
.L_x_64:
[----:B------:R-:W-:Y:S05]  /*3000*/  BSYNC B1 ;  /* 0x0000000000017941 */ /* 0x000fea0003800000 */
.L_x_63:
[----:B---3--:R-:W-:Y:S01]  /*3010*/  @!P1 IMAD R13, R38, R56, R3 ;  /* 0x00000038260d9224 */ /* 0x008fe200078e0203 */
[----:B------:R-:W-:Y:S04]  /*3020*/  BSSY B1, `(.L_x_65) ;  /* 0x0000006000017945 */ /* 0x000fe80003800000 */
[----:B------:R3:W-:Y:S01]  /*3030*/  @!P1 STG.E.U8 desc[UR36][R4.64+0x18], R13 ;  /* 0x0000180d04009986 */ /* 0x0007e2000c101124 */
[----:B------:R-:W-:Y:S05]  /*3040*/  @P4 BRA `(.L_x_66) ;  /* 0x00000000000c4947 */ /* 0x000fea0003800000 */
[----:B------:R-:W5:Y:S02]  /*3050*/  LDG.E.U8 R70, desc[UR36][R10.64+0x19] ;  /* 0x000019240a467981 */ /* 0x000f64000c1e1100 */
[----:B-----5:R-:W-:-:S05]  /*3060*/  PRMT R0, R70, 0x8880, RZ ;  /* 0x0000888046007816 */ /* 0x020fca00000000ff */
[----:B------:R-:W-:-:S07]  /*3070*/  IMAD R3, R0, R57, RZ ;  /* 0x0000003900037224 */ /* 0x000fce00078e02ff */
.L_x_66:
[----:B------:R-:W-:Y:S05]  /*3080*/  BSYNC B1 ;  /* 0x0000000000017941 */ /* 0x000fea0003800000 */
.L_x_65:
[----:B------:R-:W-:Y:S01]  /*3090*/  @!P4 IMAD R39, R39, R56, R3 ;  /* 0x000000382727c224 */ /* 0x000fe200078e0203 */
[----:B------:R-:W-:Y:S04]  /*30a0*/  BSSY B1, `(.L_x_67) ;  /* 0x0000006000017945 */ /* 0x000fe80003800000 */
[----:B------:R0:W-:Y:S01]  /*30b0*/  @!P4 STG.E.U8 desc[UR36][R4.64+0x19], R39 ;  /* 0x000019270400c986 */ /* 0x0001e2000c101124 */
[----:B------:R-:W-:Y:S05]  /*30c0*/  @P5 BRA `(.L_x_68) ;  /* 0x00000000000c5947 */ /* 0x000fea0003800000 */
[----:B------:R-:W5:Y:S02]  /*30d0*/  LDG.E.U8 R70, desc[UR36][R8.64+0x20] ;  /* 0x0000202408467981 */ /* 0x000f64000c1e1100 */
[----:B-----5:R-:W-:-:S05]  /*30e0*/  PRMT R0, R70, 0x8880, RZ ;  /* 0x0000888046007816 */ /* 0x020fca00000000ff */
[----:B------:R-:W-:-:S07]  /*30f0*/  IMAD R3, R0, R57, RZ ;  /* 0x0000003900037224 */ /* 0x000fce00078e02ff */
.L_x_68:
[----:B------:R-:W-:Y:S05]  /*3100*/  BSYNC B1 ;  /* 0x0000000000017941 */ /* 0x000fea0003800000 */
.L_x_67:
[----:B---3--:R-:W-:Y:S01]  /*3110*/  @!P5 IMAD R13, R40, R56, R3 ;  /* 0x00000038280dd224 */ /* 0x008fe200078e0203 */
[----:B------:R-:W-:Y:S04]  /*3120*/  BSSY B1, `(.L_x_69) ;  /* 0x0000006000017945 */ /* 0x000fe80003800000 */
[----:B------:R3:W-:Y:S01]  /*3130*/  @!P5 STG.E.U8 desc[UR36][R6.64+0x20], R13 ;  /* 0x0000200d0600d986 */ /* 0x0007e2000c101124 */
[----:B------:R-:W-:Y:S05]  /*3140*/  @P0 BRA `(.L_x_70) ;  /* 0x00000000000c0947 */ /* 0x000fea0003800000 */
[----:B------:R-:W5:Y:S02]  /*3150*/  LDG.E.U8 R70, desc[UR36][R8.64+0x21] ;  /* 0x0000212408467981 */ /* 0x000f64000c1e1100 */
[----:B-----5:R-:W-:-:S05]  /*3160*/  PRMT R0, R70, 0x8880, RZ ;  /* 0x0000888046007816 */ /* 0x020fca00000000ff */
[----:B------:R-:W-:-:S07]  /*3170*/  IMAD R3, R0, R57, RZ ;  /* 0x0000003900037224 */ /* 0x000fce00078e02ff */
.L_x_70:
[----:B------:R-:W-:Y:S05]  /*3180*/  BSYNC B1 ;  /* 0x0000000000017941 */ /* 0x000fea0003800000 */
.L_x_69:
        /* <DEDUP_REMOVED lines=13> */
.L_x_72:
[----:B------:R-:W-:Y:S05]  /*3260*/  BSYNC B1 ;  /* 0x0000000000017941 */ /* 0x000fea0003800000 */
.L_x_71:
[----:B---3--:R-:W-:Y:S01]  /*3270*/  @!P3 IMAD R13, R42, R56, R3 ;  /* 0x000000382a0db224 */ /* 0x008fe200078e0203 */
[----:B------:R-:W-:Y:S04]  /*3280*/  BSSY B1, `(.L_x_73) ;  /* 0x0000006000017945 */ /* 0x000fe80003800000 */
[----:B------:R3:W-:Y:S01]  /*3290*/  @!P3 STG.E.U8 desc[UR36][R4.64+0x20], R13 ;  /* 0x0000200d0400b986 */ /* 0x0007e2000c101124 */
[----:B------:R-:W-:Y:S05]  /*32a0*/  @P2 BRA `(.L_x_74) ;  /* 0x00000000000c2947 */ /* 0x000fea0003800000 */
[----:B------:R-:W5:Y:S02]  /*32b0*/  LDG.E.U8 R70, desc[UR36][R10.64+0x21] ;  /* 0x000021240a467981 */ /* 0x000f64000c1e1100 */
[----:B-----5:R-:W-:-:S05]  /*32c0*/  PRMT R0, R70, 0x8880, RZ ;  /* 0x0000888046007816 */ /* 0x020fca00000000ff */
[----:B------:R-:W-:-:S07]  /*32d0*/  IMAD R3, R0, R57, RZ ;  /* 0x0000003900037224 */ /* 0x000fce00078e02ff */
.L_x_74:
[----:B------:R-:W-:Y:S05]  /*32e0*/  BSYNC B1 ;  /* 0x0000000000017941 */ /* 0x000fea0003800000 */
.L_x_73:
[----:B------:R-:W-:Y:S01]  /*32f0*/  @!P2 IMAD R43, R43, R56, R3 ;  /* 0x000000382b2ba224 */ /* 0x000fe200078e0203 */
[----:B------:R-:W-:Y:S04]  /*3300*/  BSSY B1, `(.L_x_75) ;  /* 0x0000006000017945 */ /* 0x000fe80003800000 */
[----:B------:R0:W-:Y:S01]  /*3310*/  @!P2 STG.E.U8 desc[UR36][R4.64+0x21], R43 ;  /* 0x0000212b0400a986 */ /* 0x0001e2000c101124 */
[----:B------:R-:W-:Y:S05]  /*3320*/  @P0 BRA `(.L_x_76) ;  /* 0x00000000000c0947 */ /* 0x000fea0003800000 */
[----:B------:R-:W5:Y:S02]  /*3330*/  LDG.E.U8 R70, desc[UR36][R8.64+0x28] ;  /* 0x0000282408467981 */ /* 0x000f64000c1e1100 */
[----:B-----5:R-:W-:-:S05]  /*3340*/  PRMT R0, R70, 0x8880, RZ ;  /* 0x0000888046007816 */ /* 0x020fca00000000ff */
[----:B------:R-:W-:-:S07]  /*3350*/  IMAD R3, R0, R57, RZ ;  /* 0x0000003900037224 */ /* 0x000fce00078e02ff */
.L_x_76:
[----:B------:R-:W-:Y:S05]  /*3360*/  BSYNC B1 ;  /* 0x0000000000017941 */ /* 0x000fea0003800000 */
.L_x_75:
[----:B---3--:R-:W-:Y:S01]  /*3370*/  @!P0 IMAD R13, R44, R56, R3 ;  /* 0x000000382c0d8224 */ /* 0x008fe200078e0203 */
[----:B------:R-:W-:Y:S04]  /*3380*/  BSSY B1, `(.L_x_77) ;  /* 0x0000006000017945 */ /* 0x000fe80003800000 */
[----:B------:R3:W-:Y:S01]  /*3390*/  @!P0 STG.E.U8 desc[UR36][R6.64+0x28], R13 ;  /* 0x0000280d06008986 */ /* 0x0007e2000c101124 */
[----:B------:R-:W-:Y:S05]  /*33a0*/  @P5 BRA `(.L_x_78) ;  /* 0x00000000000c5947 */ /* 0x000fea0003800000 */
[----:B------:R-:W5:Y:S02]  /*33b0*/  LDG.E.U8 R70, desc[UR36][R8.64+0x29] ;  /* 0x0000292408467981 */ /* 0x000f64000c1e1100 */
[----:B-----5:R-:W-:-:S05]  /*33c0*/  PRMT R0, R70, 0x8880, RZ ;  /* 0x0000888046007816 */ /* 0x020fca00000000ff */
[----:B------:R-:W-:-:S07]  /*33d0*/  IMAD R3, R0, R57, RZ ;  /* 0x0000003900037224 */ /* 0x000fce00078e02ff */
.L_x_78:
[----:B------:R-:W-:Y:S05]  /*33e0*/  BSYNC B1 ;  /* 0x0000000000017941 */ /* 0x000fea0003800000 */
.L_x_77:
        /* <DEDUP_REMOVED lines=13> */
.L_x_80:
[----:B------:R-:W-:Y:S05]  /*34c0*/  BSYNC B1 ;  /* 0x0000000000017941 */ /* 0x000fea0003800000 */
.L_x_79:
[----:B---3--:R-:W-:Y:S01]  /*34d0*/  @!P4 IMAD R13, R46, R56, R3 ;  /* 0x000000382e0dc224 */ /* 0x008fe200078e0203 */
[----:B------:R-:W-:Y:S04]  /*34e0*/  BSSY B1, `(.L_x_81) ;  /* 0x0000006000017945 */ /* 0x000fe80003800000 */
[----:B------:R3:W-:Y:S01]  /*34f0*/  @!P4 STG.E.U8 desc[UR36][R4.64+0x28], R13 ;  /* 0x0000280d0400c986 */ /* 0x0007e2000c101124 */
[----:B------:R-:W-:Y:S05]  /*3500*/  @P1 BRA `(.L_x_82) ;  /* 0x00000000000c1947 */ /* 0x000fea0003800000 */
[----:B------:R-:W5:Y:S02]  /*3510*/  LDG.E.U8 R70, desc[UR36][R10.64+0x29] ;  /* 0x000029240a467981 */ /* 0x000f64000c1e1100 */
[----:B-----5:R-:W-:-:S05]  /*3520*/  PRMT R0, R70, 0x8880, RZ ;  /* 0x0000888046007816 */ /* 0x020fca00000000ff */
[----:B------:R-:W-:-:S07]  /*3530*/  IMAD R3, R0, R57, RZ ;  /* 0x0000003900037224 */ /* 0x000fce00078e02ff */
.L_x_82:
[----:B------:R-:W-:Y:S05]  /*3540*/  BSYNC B1 ;  /* 0x0000000000017941 */ /* 0x000fea0003800000 */
.L_x_81:
[----:B------:R-:W-:Y:S01]  /*3550*/  @!P1 IMAD R47, R47, R56, R3 ;  /* 0x000000382f2f9224 */ /* 0x000fe200078e0203 */
[----:B------:R-:W-:Y:S04]  /*3560*/  BSSY B1, `(.L_x_83) ;  /* 0x0000006000017945 */ /* 0x000fe80003800000 */
[----:B------:R0:W-:Y:S01]  /*3570*/  @!P1 STG.E.U8 desc[UR36][R4.64+0x29], R47 ;  /* 0x0000292f04009986 */ /* 0x0001e2000c101124 */
[----:B------:R-:W-:Y:S05]  /*3580*/  @P3 BRA `(.L_x_84) ;  /* 0x00000000000c3947 */ /* 0x000fea0003800000 */
[----:B------:R-:W5:Y:S02]  /*3590*/  LDG.E.U8 R70, desc[UR36][R8.64+0x30] ;  /* 0x0000302408467981 */ /* 0x000f64000c1e1100 */
[----:B-----5:R-:W-:-:S05]  /*35a0*/  PRMT R0, R70, 0x8880, RZ ;  /* 0x0000888046007816 */ /* 0x020fca00000000ff */
[----:B------:R-:W-:-:S07]  /*35b0*/  IMAD R3, R0, R57, RZ ;  /* 0x0000003900037224 */ /* 0x000fce00078e02ff */
.L_x_84:
[----:B------:R-:W-:Y:S05]  /*35c0*/  BSYNC B1 ;  /* 0x0000000000017941 */ /* 0x000fea0003800000 */
.L_x_83:
[----:B---3--:R-:W-:Y:S01]  /*35d0*/  @!P3 IMAD R13, R48, R56, R3 ;  /* 0x00000038300db224 */ /* 0x008fe200078e0203 */
[----:B------:R-:W-:Y:S04]  /*35e0*/  BSSY B1, `(.L_x_85) ;  /* 0x0000006000017945 */ /* 0x000fe80003800000 */
[----:B------:R3:W-:Y:S01]  /*35f0*/  @!P3 STG.E.U8 desc[UR36][R6.64+0x30], R13 ;  /* 0x0000300d0600b986 */ /* 0x0007e2000c101124 */
[----:B------:R-:W-:Y:S05]  /*3600*/  @P5 BRA `(.L_x_86) ;  /* 0x00000000000c5947 */ /* 0x000fea0003800000 */
[----:B------:R-:W5:Y:S02]  /*3610*/  LDG.E.U8 R70, desc[UR36][R8.64+0x31] ;  /* 0x0000312408467981 */ /* 0x000f64000c1e1100 */
[----:B-----5:R-:W-:-:S05]  /*3620*/  PRMT R0, R70, 0x8880, RZ ;  /* 0x0000888046007816 */ /* 0x020fca00000000ff */
[----:B------:R-:W-:-:S07]  /*3630*/  IMAD R3, R0, R57, RZ ;  /* 0x0000003900037224 */ /* 0x000fce00078e02ff */
.L_x_86:
[----:B------:R-:W-:Y:S05]  /*3640*/  BSYNC B1 ;  /* 0x0000000000017941 */ /* 0x000fea0003800000 */
.L_x_85:
        /* <DEDUP_REMOVED lines=9> */
[----:B------:R-:W-:Y:S01]  /*36e0*/  ISETP.LT.OR P3, PT, R22, 0x9, !P3 ;  /* 0x000000091600780c */ /* 0x000fe20005f61670 */
[----:B------:R-:W-:-:S12]  /*36f0*/  @P2 BRA `(.L_x_88) ;  /* 0x00000000000c2947 */ /* 0x000fd80003800000 */
[----:B------:R-:W5:Y:S02]  /*3700*/  LDG.E.U8 R70, desc[UR36][R10.64+0x30] ;  /* 0x000030240a467981 */ /* 0x000f64000c1e1100 */
[----:B-----5:R-:W-:-:S05]  /*3710*/  PRMT R0, R70, 0x8880, RZ ;  /* 0x0000888046007816 */ /* 0x020fca00000000ff */
[----:B------:R-:W-:-:S07]  /*3720*/  IMAD R3, R0, R57, RZ ;  /* 0x0000003900037224 */ /* 0x000fce00078e02ff */
.L_x_88:
[----:B------:R-:W-:Y:S05]  /*3730*/  BSYNC B1 ;  /* 0x0000000000017941 */ /* 0x000fea0003800000 */
.L_x_87:
[----:B---3--:R-:W-:Y:S01]  /*3740*/  @!P2 IMAD R13, R50, R56, R3 ;  /* 0x00000038320da224 */ /* 0x008fe200078e0203 */
[----:B------:R-:W-:Y:S04]  /*3750*/  BSSY B1, `(.L_x_89) ;  /* 0x0000006000017945 */ /* 0x000fe80003800000 */
[----:B------:R3:W-:Y:S01]  /*3760*/  @!P2 STG.E.U8 desc[UR36][R4.64+0x30], R13 ;  /* 0x0000300d0400a986 */ /* 0x0007e2000c101124 */
[----:B------:R-:W-:Y:S05]  /*3770*/  @P0 BRA `(.L_x_90) ;  /* 0x00000000000c0947 */ /* 0x000fea0003800000 */
[----:B------:R-:W5:Y:S02]  /*3780*/  LDG.E.U8 R70, desc[UR36][R10.64+0x31] ;  /* 0x000031240a467981 */ /* 0x000f64000c1e1100 */
[----:B-----5:R-:W-:-:S05]  /*3790*/  PRMT R0, R70, 0x8880, RZ ;  /* 0x0000888046007816 */ /* 0x020fca00000000ff */
[----:B------:R-:W-:-:S07]  /*37a0*/  IMAD R3, R0, R57, RZ ;  /* 0x0000003900037224 */ /* 0x000fce00078e02ff */
.L_x_90:
[----:B------:R-:W-:Y:S05]  /*37b0*/  BSYNC B1 ;  /* 0x0000000000017941 */ /* 0x000fea0003800000 */
.L_x_89:
[----:B------:R-:W-:Y:S01]  /*37c0*/  @!P0 IMAD R51, R51, R56, R3 ;  /* 0x0000003833338224 */ /* 0x000fe200078e0203 */
[----:B------:R-:W-:Y:S04]  /*37d0*/  BSSY B1, `(.L_x_91) ;  /* 0x0000006000017945 */ /* 0x000fe80003800000 */
[----:B------:R0:W-:Y:S01]  /*37e0*/  @!P0 STG.E.U8 desc[UR36][R4.64+0x31], R51 ;  /* 0x0000313304008986 */ /* 0x0001e2000c101124 */
[----:B------:R-:W-:Y:S05]  /*37f0*/  @P5 BRA `(.L_x_92) ;  /* 0x00000000000c5947 */ /* 0x000fea0003800000 */
[----:B------:R-:W5:Y:S02]  /*3800*/  LDG.E.U8 R70, desc[UR36][R8.64+0x38] ;  /* 0x0000382408467981 */ /* 0x000f64000c1e1100 */
[----:B-----5:R-:W-:-:S05]  /*3810*/  PRMT R0, R70, 0x8880, RZ ;  /* 0x0000888046007816 */ /* 0x020fca00000000ff */
[----:B------:R-:W-:-:S07]  /*3820*/  IMAD R3, R0, R57, RZ ;  /* 0x0000003900037224 */ /* 0x000fce00078e02ff */
.L_x_92:
[----:B------:R-:W-:Y:S05]  /*3830*/  BSYNC B1 ;  /* 0x0000000000017941 */ /* 0x000fea0003800000 */
.L_x_91:
[----:B---3--:R-:W-:Y:S01]  /*3840*/  @!P5 IMAD R13, R52, R56, R3 ;  /* 0x00000038340dd224 */ /* 0x008fe200078e0203 */
[----:B------:R-:W-:Y:S04]  /*3850*/  BSSY B1, `(.L_x_93) ;  /* 0x0000006000017945 */ /* 0x000fe80003800000 */
[----:B------:R3:W-:Y:S01]  /*3860*/  @!P5 STG.E.U8 desc[UR36][R6.64+0x38], R13 ;  /* 0x0000380d0600d986 */ /* 0x0007e2000c101124 */
[----:B------:R-:W-:Y:S05]  /*3870*/  @P4 BRA `(.L_x_94) ;  /* 0x00000000000c4947 */ /* 0x000fea0003800000 */
[----:B------:R-:W5:Y:S02]  /*3880*/  LDG.E.U8 R70, desc[UR36][R8.64+0x39] ;  /* 0x0000392408467981 */ /* 0x000f64000c1e1100 */
[----:B-----5:R-:W-:-:S05]  /*3890*/  PRMT R0, R70, 0x8880, RZ ;  /* 0x0000888046007816 */ /* 0x020fca00000000ff */
[----:B------:R-:W-:-:S07]  /*38a0*/  IMAD R3, R0, R57, RZ ;  /* 0x0000003900037224 */ /* 0x000fce00078e02ff */
.L_x_94:
[----:B------:R-:W-:Y:S05]  /*38b0*/  BSYNC B1 ;  /* 0x0000000000017941 */ /* 0x000fea0003800000 */
.L_x_93:
[----:B------:R-:W-:Y:S01]  /*38c0*/  @!P4 IMAD R53, R53, R56, R3 ;  /* 0x000000383535c224 */ /* 0x000fe200078e0203 */
[----:B------:R-:W-:Y:S04]  /*38d0*/  BSSY B1, `(.L_x_95) ;  /* 0x0000006000017945 */ /* 0x000fe80003800000 */
[----:B------:R0:W-:Y:S01]  /*38e0*/  @!P4 STG.E.U8 desc[UR36][R6.64+0x39], R53 ;  /* 0x000039350600c986 */ /* 0x0001e2000c101124 */
[----:B------:R-:W-:Y:S05]  /*38f0*/  @P3 BRA `(.L_x_96) ;  /* 0x00000000000c3947 */ /* 0x000fea0003800000 */
[----:B------:R-:W5:Y:S02]  /*3900*/  LDG.E.U8 R70, desc[UR36][R10.64+0x38] ;  /* 0x000038240a467981 */ /* 0x000f64000c1e1100 */
[----:B-----5:R-:W-:-:S05]  /*3910*/  PRMT R0, R70, 0x8880, RZ ;  /* 0x0000888046007816 */ /* 0x020fca00000000ff */
[----:B------:R-:W-:-:S07]  /*3920*/  IMAD R3, R0, R57, RZ ;  /* 0x0000003900037224 */ /* 0x000fce00078e02ff */
.L_x_96:
[----:B------:R-:W-:Y:S05]  /*3930*/  BSYNC B1 ;  /* 0x0000000000017941 */ /* 0x000fea0003800000 */
.L_x_95:
[----:B0123--:R-:W-:Y:S01]  /*3940*/  @!P3 IMAD R7, R54, R56, R3 ;  /* 0x000000383607b224 */ /* 0x00ffe200078e0203 */
[----:B------:R-:W-:Y:S01]  /*3950*/  ISETP.LT.OR P1, PT, R22, 0x9, !P1 ;  /* 0x000000091600780c */ /* 0x000fe20004f21670 */
[----:B------:R-:W-:Y:S03]  /*3960*/  BSSY B1, `(.L_x_97) ;  /* 0x0000006000017945 */ /* 0x000fe60003800000 */
[----:B------:R0:W-:Y:S09]  /*3970*/  @!P3 STG.E.U8 desc[UR36][R4.64+0x38], R7 ;  /* 0x000038070400b986 */ /* 0x0001f2000c101124 */
[----:B------:R-:W-:Y:S05]  /*3980*/  @P1 BRA `(.L_x_98) ;  /* 0x00000000000c1947 */ /* 0x000fea0003800000 */
[----:B------:R-:W2:Y:S02]  /*3990*/  LDG.E.U8 R70, desc[UR36][R10.64+0x39] ;  /* 0x000039240a467981 */ /* 0x000ea4000c1e1100 */
[----:B--2---:R-:W-:-:S05]  /*39a0*/  PRMT R0, R70, 0x8880, RZ ;  /* 0x0000888046007816 */ /* 0x004fca00000000ff */
[----:B------:R-:W-:-:S07]  /*39b0*/  IMAD R3, R0, R57, RZ ;  /* 0x0000003900037224 */ /* 0x000fce00078e02ff */
.L_x_98:
[----:B------:R-:W-:Y:S05]  /*39c0*/  BSYNC B1 ;  /* 0x0000000000017941 */ /* 0x000fea0003800000 */
.L_x_97:
[----:B------:R-:W-:Y:S01]  /*39d0*/  IMAD R3, R55, R56, R3 ;  /* 0x0000003837037224 */ /* 0x000fe200078e0203 */
[----:B------:R-:W-:Y:S06]  /*39e0*/  @P1 BRA `(.L_x_99) ;  /* 0x0000000400c81947 */ /* 0x000fec0003800000 */
[----:B------:R1:W-:Y:S01]  /*39f0*/  STG.E.U8 desc[UR36][R4.64+0x39], R3 ;  /* 0x0000390304007986 */ /* 0x0003e2000c101124 */
[----:B------:R-:W-:Y:S05]  /*3a00*/  BRA `(.L_x_99) ;  /* 0x0000000400c07947 */ /* 0x000fea0003800000 */
.L_x_34:
[C---:B------:R-:W-:Y:S02]  /*3a10*/  ISETP.GE.AND P1, PT, R73.reuse, 0x1, PT ;  /* 0x000000014900780c */ /* 0x040fe40003f26270 */
[----:B------:R-:W-:Y:S02]  /*3a20*/  ISETP.GE.AND P0, PT, R73, 0x2, PT ;  /* 0x000000024900780c */ /* 0x000fe40003f06270 */
[C---:B------:R-:W-:Y:S02]  /*3a30*/  ISETP.LT.OR P4, PT, R22.reuse, 0x1, !P1 ;  /* 0x000000011600780c */ /* 0x040fe40004f81670 */
[C---:B------:R-:W-:Y:S02]  /*3a40*/  ISETP.LT.OR P5, PT, R22.reuse, 0x1, !P0 ;  /* 0x000000011600780c */ /* 0x040fe400047a1670 */
[C---:B------:R-:W-:Y:S02]  /*3a50*/  ISETP.LT.OR P1, PT, R22.reuse, 0x9, !P1 ;  /* 0x000000091600780c */ /* 0x040fe40004f21670 */
[----:B------:R-:W-:-:S02]  /*3a60*/  ISETP.LT.OR P0, PT, R22, 0x9, !P0 ;  /* 0x000000091600780c */ /* 0x000fc40004701670 */
[C---:B------:R-:W-:Y:S02]  /*3a70*/  ISETP.GE.AND P3, PT, R73.reuse, 0x9, PT ;  /* 0x000000094900780c */ /* 0x040fe40003f66270 */
[----:B------:R-:W-:-:S03]  /*3a80*/  ISETP.GE.AND P2, PT, R73, 0xa, PT ;  /* 0x0000000a4900780c */ /* 0x000fc60003f46270 */
[-C--:B------:R-:W-:Y:S02]  /*3a90*/  @!P4 IMAD R3, R24, R56.reuse, RZ ;  /* 0x000000381803c224 */ /* 0x080fe400078e02ff */
[-C--:B------:R-:W-:Y:S02]  /*3aa0*/  @!P5 IMAD R25, R25, R56.reuse, RZ ;  /* 0x000000381919d224 */ /* 0x080fe400078e02ff */
[-C--:B------:R-:W-:Y:S01]  /*3ab0*/  @!P1 IMAD R9, R26, R56.reuse, RZ ;  /* 0x000000381a099224 */ /* 0x080fe200078e02ff */
[----:B------:R0:W-:Y:S01]  /*3ac0*/  @!P4 STG.E.U8 desc[UR36][R6.64], R3 ;  /* 0x000000030600c986 */ /* 0x0001e2000c101124 */
[C---:B------:R-:W-:Y:S01]  /*3ad0*/  ISETP.LT.OR P4, PT, R22.reuse, 0x1, !P3 ;  /* 0x000000011600780c */ /* 0x040fe20005f81670 */
[----:B------:R-:W-:Y:S02]  /*3ae0*/  @!P0 IMAD R27, R27, R56, RZ ;  /* 0x000000381b1b8224 */ /* 0x000fe400078e02ff */
[----:B------:R-:W-:Y:S01]  /*3af0*/  @!P5 STG.E.U8 desc[UR36][R6.64+0x1], R25 ;  /* 0x000001190600d986 */ /* 0x000fe2000c101124 */
[----:B------:R-:W-:-:S02]  /*3b00*/  ISETP.LT.OR P5, PT, R22, 0x1, !P2 ;  /* 0x000000011600780c */ /* 0x000fc400057a1670 */
[C---:B------:R-:W-:Y:S01]  /*3b10*/  ISETP.LT.OR P2, PT, R22.reuse, 0x9, !P2 ;  /* 0x000000091600780c */ /* 0x040fe20005741670 */
[----:B------:R1:W-:Y:S01]  /*3b20*/  @!P1 STG.E.U8 desc[UR36][R4.64], R9 ;  /* 0x0000000904009986 */ /* 0x0003e2000c101124 */
[----:B------:R-:W-:Y:S02]  /*3b30*/  ISETP.LT.OR P1, PT, R22, 0x9, !P3 ;  /* 0x000000091600780c */ /* 0x000fe40005f21670 */
[C---:B------:R-:W-:Y:S01]  /*3b40*/  ISETP.GE.AND P3, PT, R73.reuse, 0x11, PT ;  /* 0x000000114900780c */ /* 0x040fe20003f66270 */
[----:B------:R-:W-:Y:S01]  /*3b50*/  @!P0 STG.E.U8 desc[UR36][R4.64+0x1], R27 ;  /* 0x0000011b04008986 */ /* 0x000fe2000c101124 */
[----:B------:R-:W-:Y:S01]  /*3b60*/  ISETP.GE.AND P0, PT, R73, 0x12, PT ;  /* 0x000000124900780c */ /* 0x000fe20003f06270 */
[----:B------:R-:W-:-:S04]  /*3b70*/  @!P4 IMAD R11, R28, R56, RZ ;  /* 0x000000381c0bc224 */ /* 0x000fc800078e02ff */
[-C--:B------:R-:W-:Y:S01]  /*3b80*/  @!P5 IMAD R29, R29, R56.reuse, RZ ;  /* 0x000000381d1dd224 */ /* 0x080fe200078e02ff */
[----:B------:R-:W-:Y:S01]  /*3b90*/  @!P4 STG.E.U8 desc[UR36][R6.64+0x8], R11 ;  /* 0x0000080b0600c986 */ /* 0x000fe2000c101124 */
[C---:B------:R-:W-:Y:S01]  /*3ba0*/  ISETP.LT.OR P4, PT, R22.reuse, 0x1, !P3 ;  /* 0x000000011600780c */ /* 0x040fe20005f81670 */
[-C--:B------:R-:W-:Y:S02]  /*3bb0*/  @!P2 IMAD R31, R31, R56.reuse, RZ ;  /* 0x000000381f1fa224 */ /* 0x080fe400078e02ff */
[----:B------:R-:W-:Y:S01]  /*3bc0*/  @!P5 STG.E.U8 desc[UR36][R6.64+0x9], R29 ;  /* 0x0000091d0600d986 */ /* 0x000fe2000c101124 */
[----:B------:R-:W-:Y:S01]  /*3bd0*/  ISETP.LT.OR P5, PT, R22, 0x1, !P0 ;  /* 0x000000011600780c */ /* 0x000fe200047a1670 */
[----:B0-----:R-:W-:Y:S01]  /*3be0*/  @!P1 IMAD R3, R30, R56, RZ ;  /* 0x000000381e039224 */ /* 0x001fe200078e02ff */
[----:B------:R-:W-:Y:S01]  /*3bf0*/  ISETP.LT.OR P0, PT, R22, 0x9, !P0 ;  /* 0x000000091600780c */ /* 0x000fe20004701670 */
[----:B------:R-:W-:Y:S01]  /*3c00*/  @!P2 STG.E.U8 desc[UR36][R4.64+0x9], R31 ;  /* 0x0000091f0400a986 */ /* 0x000fe2000c101124 */
[----:B------:R-:W-:-:S03]  /*3c10*/  ISETP.GE.AND P2, PT, R73, 0x19, PT ;  /* 0x000000194900780c */ /* 0x000fc60003f46270 */
[----:B------:R0:W-:Y:S01]  /*3c20*/  @!P1 STG.E.U8 desc[UR36][R4.64+0x8], R3 ;  /* 0x0000080304009986 */ /* 0x0001e2000c101124 */
[----:B------:R-:W-:Y:S01]  /*3c30*/  ISETP.LT.OR P1, PT, R22, 0x9, !P3 ;  /* 0x000000091600780c */ /* 0x000fe20005f21670 */
[----:B-1----:R-:W-:Y:S01]  /*3c40*/  @!P4 IMAD R9, R32, R56, RZ ;  /* 0x000000382009c224 */ /* 0x002fe200078e02ff */
[----:B------:R-:W-:-:S03]  /*3c50*/  ISETP.GE.AND P3, PT, R73, 0x1a, PT ;  /* 0x0000001a4900780c */ /* 0x000fc60003f66270 */
[-C--:B------:R-:W-:Y:S01]  /*3c60*/  @!P5 IMAD R33, R33, R56.reuse, RZ ;  /* 0x000000382121d224 */ /* 0x080fe200078e02ff */
[----:B------:R-:W-:Y:S01]  /*3c70*/  @!P4 STG.E.U8 desc[UR36][R6.64+0x10], R9 ;  /* 0x000010090600c986 */ /* 0x000fe2000c101124 */
[C---:B------:R-:W-:Y:S01]  /*3c80*/  ISETP.LT.OR P4, PT, R22.reuse, 0x1, !P3 ;  /* 0x000000011600780c */ /* 0x040fe20005f81670 */
[-C--:B------:R-:W-:Y:S01]  /*3c90*/  @!P0 IMAD R35, R35, R56.reuse, RZ ;  /* 0x0000003823238224 */ /* 0x080fe200078e02ff */
[C---:B------:R-:W-:Y:S01]  /*3ca0*/  ISETP.LT.OR P3, PT, R22.reuse, 0x9, !P3 ;  /* 0x000000091600780c */ /* 0x040fe20005f61670 */
[----:B------:R-:W-:Y:S01]  /*3cb0*/  @!P5 STG.E.U8 desc[UR36][R6.64+0x11], R33 ;  /* 0x000011210600d986 */ /* 0x000fe2000c101124 */
[----:B------:R-:W-:Y:S02]  /*3cc0*/  ISETP.LT.OR P5, PT, R22, 0x1, !P2 ;  /* 0x000000011600780c */ /* 0x000fe400057a1670 */
[----:B0-----:R-:W-:Y:S01]  /*3cd0*/  @!P1 IMAD R3, R34, R56, RZ ;  /* 0x0000003822039224 */ /* 0x001fe200078e02ff */
[----:B------:R-:W-:Y:S01]  /*3ce0*/  @!P0 STG.E.U8 desc[UR36][R4.64+0x11], R35 ;  /* 0x0000112304008986 */ /* 0x000fe2000c101124 */
[----:B------:R-:W-:-:S02]  /*3cf0*/  ISETP.LT.OR P2, PT, R22, 0x9, !P2 ;  /* 0x000000091600780c */ /* 0x000fc40005741670 */
[C---:B------:R-:W-:Y:S01]  /*3d00*/  ISETP.GE.AND P0, PT, R73.reuse, 0x21, PT ;  /* 0x000000214900780c */ /* 0x040fe20003f06270 */
[----:B------:R0:W-:Y:S01]  /*3d10*/  @!P1 STG.E.U8 desc[UR36][R4.64+0x10], R3 ;  /* 0x0000100304009986 */ /* 0x0001e2000c101124 */
[----:B------:R-:W-:Y:S01]  /*3d20*/  ISETP.GE.AND P1, PT, R73, 0x22, PT ;  /* 0x000000224900780c */ /* 0x000fe20003f26270 */
[-C--:B------:R-:W-:Y:S02]  /*3d30*/  @!P4 IMAD R37, R37, R56.reuse, RZ ;  /* 0x000000382525c224 */ /* 0x080fe400078e02ff */
[-C--:B------:R-:W-:Y:S02]  /*3d40*/  @!P3 IMAD R39, R39, R56.reuse, RZ ;  /* 0x000000382727b224 */ /* 0x080fe400078e02ff */
[-C--:B------:R-:W-:Y:S01]  /*3d50*/  @!P5 IMAD R11, R36, R56.reuse, RZ ;  /* 0x00000038240bd224 */ /* 0x080fe200078e02ff */
[----:B------:R-:W-:Y:S01]  /*3d60*/  @!P4 STG.E.U8 desc[UR36][R6.64+0x19], R37 ;  /* 0x000019250600c986 */ /* 0x000fe2000c101124 */
[C---:B------:R-:W-:Y:S02]  /*3d70*/  ISETP.LT.OR P4, PT, R22.reuse, 0x1, !P0 ;  /* 0x000000011600780c */ /* 0x040fe40004781670 */
[C---:B------:R-:W-:Y:S01]  /*3d80*/  ISETP.LT.OR P0, PT, R22.reuse, 0x9, !P0 ;  /* 0x000000091600780c */ /* 0x040fe20004701670 */
[----:B------:R-:W-:Y:S01]  /*3d90*/  @!P5 STG.E.U8 desc[UR36][R6.64+0x18], R11 ;  /* 0x0000180b0600d986 */ /* 0x000fe2000c101124 */
[----:B------:R-:W-:Y:S01]  /*3da0*/  ISETP.LT.OR P5, PT, R22, 0x1, !P1 ;  /* 0x000000011600780c */ /* 0x000fe20004fa1670 */
[----:B0-----:R-:W-:Y:S01]  /*3db0*/  @!P2 IMAD R3, R38, R56, RZ ;  /* 0x000000382603a224 */ /* 0x001fe200078e02ff */
[----:B------:R-:W-:Y:S01]  /*3dc0*/  ISETP.LT.OR P1, PT, R22, 0x9, !P1 ;  /* 0x000000091600780c */ /* 0x000fe20004f21670 */
[----:B------:R-:W-:Y:S01]  /*3dd0*/  @!P3 STG.E.U8 desc[UR36][R4.64+0x19], R39 ;  /* 0x000019270400b986 */ /* 0x000fe2000c101124 */
[----:B------:R-:W-:-:S03]  /*3de0*/  ISETP.GE.AND P3, PT, R73, 0x29, PT ;  /* 0x000000294900780c */ /* 0x000fc60003f66270 */
[----:B------:R0:W-:Y:S01]  /*3df0*/  @!P2 STG.E.U8 desc[UR36][R4.64+0x18], R3 ;  /* 0x000018030400a986 */ /* 0x0001e2000c101124 */
[----:B------:R-:W-:Y:S01]  /*3e00*/  ISETP.GE.AND P2, PT, R73, 0x2a, PT ;  /* 0x0000002a4900780c */ /* 0x000fe20003f46270 */
[----:B------:R-:W-:-:S04]  /*3e10*/  @!P4 IMAD R9, R40, R56, RZ ;  /* 0x000000382809c224 */ /* 0x000fc800078e02ff */
[-C--:B------:R-:W-:Y:S01]  /*3e20*/  @!P5 IMAD R41, R41, R56.reuse, RZ ;  /* 0x000000382929d224 */ /* 0x080fe200078e02ff */
[----:B------:R-:W-:Y:S01]  /*3e30*/  @!P4 STG.E.U8 desc[UR36][R6.64+0x20], R9 ;  /* 0x000020090600c986 */ /* 0x000fe2000c101124 */
[C---:B------:R-:W-:Y:S01]  /*3e40*/  ISETP.LT.OR P4, PT, R22.reuse, 0x1, !P3 ;  /* 0x000000011600780c */ /* 0x040fe20005f81670 */
[-C--:B------:R-:W-:Y:S01]  /*3e50*/  @!P1 IMAD R43, R43, R56.reuse, RZ ;  /* 0x000000382b2b9224 */ /* 0x080fe200078e02ff */
        /* <DEDUP_REMOVED lines=25> */
[----:B------:R1:W-:Y:S01]  /*3ff0*/  @!P4 STG.E.U8 desc[UR36][R6.64+0x30], R9 ;  /* 0x000030090600c986 */ /* 0x0003e2000c101124 */
[C---:B------:R-:W-:Y:S01]  /*4000*/  ISETP.LT.OR P4, PT, R22.reuse, 0x1, !P2 ;  /* 0x000000011600780c */ /* 0x040fe20005781670 */
[-C--:B------:R-:W-:Y:S01]  /*4010*/  @!P0 IMAD R51, R51, R56.reuse, RZ ;  /* 0x0000003833338224 */ /* 0x080fe200078e02ff */
[C---:B------:R-:W-:Y:S01]  /*4020*/  ISETP.LT.OR P2, PT, R22.reuse, 0x9, !P2 ;  /* 0x000000091600780c */ /* 0x040fe20005741670 */
[----:B------:R2:W-:Y:S01]  /*4030*/  @!P5 STG.E.U8 desc[UR36][R6.64+0x31], R49 ;  /* 0x000031310600d986 */ /* 0x0005e2000c101124 */
[----:B------:R-:W-:Y:S01]  /*4040*/  ISETP.LT.OR P5, PT, R22, 0x1, !P3 ;  /* 0x000000011600780c */ /* 0x000fe20005fa1670 */
[-C--:B0-----:R-:W-:Y:S01]  /*4050*/  @!P1 IMAD R3, R50, R56.reuse, RZ ;  /* 0x0000003832039224 */ /* 0x081fe200078e02ff */
[----:B------:R-:W-:Y:S01]  /*4060*/  ISETP.LT.OR P3, PT, R22, 0x9, !P3 ;  /* 0x000000091600780c */ /* 0x000fe20005f61670 */
[----:B------:R2:W-:Y:S04]  /*4070*/  @!P0 STG.E.U8 desc[UR36][R4.64+0x31], R51 ;  /* 0x0000313304008986 */ /* 0x0005e8000c101124 */
[----:B------:R2:W-:Y:S02]  /*4080*/  @!P1 STG.E.U8 desc[UR36][R4.64+0x30], R3 ;  /* 0x0000300304009986 */ /* 0x0005e4000c101124 */
[----:B------:R-:W-:-:S02]  /*4090*/  @!P4 IMAD R11, R52, R56, RZ ;  /* 0x00000038340bc224 */ /* 0x000fc400078e02ff */
[-C--:B-1----:R-:W-:Y:S02]  /*40a0*/  @!P2 IMAD R9, R54, R56.reuse, RZ ;  /* 0x000000383609a224 */ /* 0x082fe400078e02ff */
[-C--:B------:R-:W-:Y:S01]  /*40b0*/  @!P5 IMAD R53, R53, R56.reuse, RZ ;  /* 0x000000383535d224 */ /* 0x080fe200078e02ff */
[----:B------:R2:W-:Y:S01]  /*40c0*/  @!P4 STG.E.U8 desc[UR36][R6.64+0x38], R11 ;  /* 0x0000380b0600c986 */ /* 0x0005e2000c101124 */
[----:B------:R-:W-:-:S03]  /*40d0*/  @!P3 IMAD R55, R55, R56, RZ ;  /* 0x000000383737b224 */ /* 0x000fc600078e02ff */
[----:B------:R2:W-:Y:S04]  /*40e0*/  @!P5 STG.E.U8 desc[UR36][R6.64+0x39], R53 ;  /* 0x000039350600d986 */ /* 0x0005e8000c101124 */
[----:B------:R2:W-:Y:S04]  /*40f0*/  @!P2 STG.E.U8 desc[UR36][R4.64+0x38], R9 ;  /* 0x000038090400a986 */ /* 0x0005e8000c101124 */
[----:B------:R2:W-:Y:S02]  /*4100*/  @!P3 STG.E.U8 desc[UR36][R4.64+0x39], R55 ;  /* 0x000039370400b986 */ /* 0x0005e4000c101124 */
.L_x_99:
[----:B------:R-:W-:Y:S05]  /*4110*/  BSYNC B0 ;  /* 0x0000000000007941 */ /* 0x000fea0003800000 */
.L_x_33:
[----:B012-4-:R-:W2:Y:S01]  /*4120*/  LDL.64 R4, [R1] ;  /* 0x0000000001047983 */ /* 0x017ea20000100a00 */
[----:B------:R-:W-:Y:S01]  /*4130*/  ULDC.64 UR4, c[0x0][0x650] ;  /* 0x0001940000047ab9 */ /* 0x000fe20000000a00 */
[----:B------:R-:W-:Y:S02]  /*4140*/  IMAD.U32 R0, RZ, RZ, UR45 ;  /* 0x0000002dff007e24 */ /* 0x000fe4000f8e00ff */
[----:B------:R-:W-:Y:S02]  /*4150*/  IMAD.MOV.U32 R22, RZ, RZ, -0x1 ;  /* 0xffffffffff167424 */ /* 0x000fe400078e00ff */
[----:B------:R0:W-:Y:S01]  /*4160*/  SYNCS.ARRIVE.TRANS64.A1T0 RZ, [R0+UR48], RZ ;  /* 0x000000ff00ff79a7 */ /* 0x0001e20008100030 */
[----:B------:R-:W-:Y:S02]  /*4170*/  IMAD.MOV.U32 R19, RZ, RZ, -0x1 ;  /* 0xffffffffff137424 */ /* 0x000fe400078e00ff */
[----:B------:R-:W-:Y:S01]  /*4180*/  IMAD.MOV.U32 R18, RZ, RZ, -0x1 ;  /* 0xffffffffff127424 */ /* 0x000fe200078e00ff */
[----:B0-----:R-:W-:-:S02]  /*4190*/  PRMT R0, RZ, 0x7610, R0 ;  /* 0x00007610ff007816 */ /* 0x001fc40000000000 */
[----:B--2---:R-:W-:-:S05]  /*41a0*/  LEA R16, P0, R4, R16, 0x1 ;  /* 0x0000001004107211 */ /* 0x004fca00078008ff */
[----:B------:R-:W-:Y:S01]  /*41b0*/  IMAD.X R17, R66, 0x1, R17, P0 ;  /* 0x0000000142117824 */ /* 0x000fe200000e0611 */
[----:B------:R-:W-:-:S04]  /*41c0*/  ISETP.GE.U32.AND P0, PT, R16, UR4, PT ;  /* 0x0000000410007c0c */ /* 0x000fc8000bf06070 */
[----:B------:R-:W-:-:S13]  /*41d0*/  ISETP.GE.U32.AND.EX P0, PT, R17, UR5, PT, P0 ;  /* 0x0000000511007c0c */ /* 0x000fda000bf06100 */
[----:B------:R-:W-:Y:S05]  /*41e0*/  @P0 BRA `(.L_x_100) ;  /* 0x00000004004c0947 */ /* 0x000fea0003800000 */
[----:B------:R-:W0:Y:S01]  /*41f0*/  LDC.64 R10, c[0x0][0x628] ;  /* 0x00018a00ff0a7b82 */ /* 0x000e220000000a00 */
[----:B------:R-:W1:Y:S01]  /*4200*/  S2R R12, SR_CTAID.X ;  /* 0x00000000000c7919 */ /* 0x000e620000002500 */
[----:B------:R-:W-:Y:S02]  /*4210*/  IMAD.MOV.U32 R8, RZ, RZ, R16 ;  /* 0x000000ffff087224 */ /* 0x000fe400078e0010 */
[----:B------:R-:W-:Y:S01]  /*4220*/  IMAD.MOV.U32 R9, RZ, RZ, R17 ;  /* 0x000000ffff097224 */ /* 0x000fe200078e0011 */
[----:B------:R-:W2:Y:S03]  /*4230*/  S2R R19, SR_CTAID.Y ;  /* 0x0000000000137919 */ /* 0x000ea60000002600 */
[----:B------:R-:W3:Y:S08]  /*4240*/  LDC R0, c[0x0][0x630] ;  /* 0x00018c00ff007b82 */ /* 0x000ef00000000800 */
[----:B------:R-:W4:Y:S01]  /*4250*/  LDC.64 R14, c[0x0][0x620] ;  /* 0x00018800ff0e7b82 */ /* 0x000f220000000a00 */
[----:B0-----:R-:W-:-:S04]  /*4260*/  ISETP.NE.U32.AND P0, PT, R10, RZ, PT ;  /* 0x000000ff0a00720c */ /* 0x001fc80003f05070 */
[----:B------:R-:W-:-:S13]  /*4270*/  ISETP.NE.AND.EX P0, PT, R11, RZ, PT, P0 ;  /* 0x000000ff0b00720c */ /* 0x000fda0003f05300 */
[----:B-1234-:R-:W-:Y:S05]  /*4280*/  @!P0 BRA `(.L_x_101) ;  /* 0x0000000000288947 */ /* 0x01efea0003800000 */
[----:B------:R-:W0:Y:S02]  /*4290*/  LDC R3, c[0x0][0x634] ;  /* 0x00018d00ff037b82 */ /* 0x000e240000000800 */
[----:B0-----:R-:W-:-:S05]  /*42a0*/  IADD3 R3, P0, R16, R3, RZ ;  /* 0x0000000310037210 */ /* 0x001fca0007f1e0ff */
        /* <DEDUP_REMOVED lines=8> */
.L_x_101:
[-CC-:B------:R-:W-:Y:S01]  /*4330*/  SHF.R.U64 R18, R8, R0.reuse, R9.reuse ;  /* 0x0000000008127219 */ /* 0x180fe20000001209 */
[----:B------:R-:W0:Y:S01]  /*4340*/  LDC.64 R24, c[0x0][0x640] ;  /* 0x00019000ff187b82 */ /* 0x000e220000000a00 */
[----:B------:R-:W-:Y:S01]  /*4350*/  SHF.R.U32.HI R0, RZ, R0, R9 ;  /* 0x00000000ff007219 */ /* 0x000fe20000011609 */
[----:B------:R-:W-:Y:S01]  /*4360*/  ULDC UR4, c[0x0][0x150] ;  /* 0x0000540000047ab9 */ /* 0x000fe20000000800 */
[----:B------:R-:W-:Y:S02]  /*4370*/  IADD3 R3, P0, RZ, -R18, RZ ;  /* 0x80000012ff037210 */ /* 0x000fe40007f1e0ff */
[----:B------:R-:W-:-:S03]  /*4380*/  I2FP.F32.U32 R7, R12 ;  /* 0x0000000c00077245 */ /* 0x000fc60000201000 */
[----:B------:R-:W1:Y:S01]  /*4390*/  LDC R6, c[0x0][0x618] ;  /* 0x00018600ff067b82 */ /* 0x000e620000000800 */
[----:B------:R-:W-:Y:S02]  /*43a0*/  IMAD.X R5, RZ, RZ, ~R0, P0 ;  /* 0x000000ffff057224 */ /* 0x000fe400000e0e00 */
[----:B------:R-:W-:Y:S01]  /*43b0*/  FMUL R7, R7, UR4 ;  /* 0x0000000407077c20 */ /* 0x000fe20008400000 */
[----:B------:R-:W-:Y:S01]  /*43c0*/  ULDC UR4, c[0x0][0x154] ;  /* 0x0000550000047ab9 */ /* 0x000fe20000000800 */
[-C--:B------:R-:W-:Y:S02]  /*43d0*/  IMAD R0, R5, R14.reuse, RZ ;  /* 0x0000000e05007224 */ /* 0x080fe400078e02ff */
[C---:B------:R-:W-:Y:S01]  /*43e0*/  IMAD.WIDE.U32 R4, R3.reuse, R14, R16 ;  /* 0x0000000e03047225 */ /* 0x040fe200078e0010 */
[----:B------:R-:W2:Y:S01]  /*43f0*/  LDC R8, c[0x0][0x608] ;  /* 0x00018200ff087b82 */ /* 0x000ea20000000800 */
[----:B------:R-:W3:Y:S02]  /*4400*/  F2I.U32.TRUNC.NTZ R7, R7 ;  /* 0x0000000700077305 */ /* 0x000ee4000020f000 */
[----:B------:R-:W-:Y:S01]  /*4410*/  IMAD R3, R3, R15, R0 ;  /* 0x0000000f03037224 */ /* 0x000fe200078e0200 */
[----:B------:R-:W-:-:S03]  /*4420*/  I2FP.F32.U32 R0, R19 ;  /* 0x0000001300007245 */ /* 0x000fc60000201000 */
[----:B------:R-:W-:Y:S01]  /*4430*/  IMAD.IADD R3, R5, 0x1, R3 ;  /* 0x0000000105037824 */ /* 0x000fe200078e0203 */
[----:B------:R-:W4:Y:S01]  /*4440*/  LDC R11, c[0x0][0x658] ;  /* 0x00019600ff0b7b82 */ /* 0x000f220000000800 */
[----:B0-----:R-:W-:-:S04]  /*4450*/  ISETP.NE.U32.AND P0, PT, R24, RZ, PT ;  /* 0x000000ff1800720c */ /* 0x001fc80003f05070 */
[----:B------:R-:W-:-:S03]  /*4460*/  ISETP.NE.AND.EX P0, PT, R25, RZ, PT, P0 ;  /* 0x000000ff1900720c */ /* 0x000fc60003f05300 */
[----:B------:R-:W0:Y:S01]  /*4470*/  LDC R9, c[0x0][0x144] ;  /* 0x00005100ff097b82 */ /* 0x000e220000000800 */
[-C--:B-1----:R-:W-:Y:S01]  /*4480*/  SHF.R.U64 R10, R4, R6.reuse, R3 ;  /* 0x00000006040a7219 */ /* 0x082fe20000001203 */
[----:B---3--:R-:W-:Y:S01]  /*4490*/  IMAD.MOV R7, RZ, RZ, -R7 ;  /* 0x000000ffff077224 */ /* 0x008fe200078e0a07 */
[----:B------:R-:W-:Y:S01]  /*44a0*/  SHF.R.U32.HI R3, RZ, R6, R3 ;  /* 0x00000006ff037219 */ /* 0x000fe20000011603 */
[----:B------:R-:W-:-:S04]  /*44b0*/  FMUL R6, R0, UR4 ;  /* 0x0000000400067c20 */ /* 0x000fc80008400000 */
[----:B------:R-:W1:Y:S01]  /*44c0*/  LDC R20, c[0x0][0x148] ;  /* 0x00005200ff147b82 */ /* 0x000e620000000800 */
[----:B------:R3:W0:Y:S01]  /*44d0*/  F2I.U32.TRUNC.NTZ R14, R6 ;  /* 0x00000006000e7305 */ /* 0x000622000020f000 */
[-CC-:B--2---:R-:W-:Y:S02]  /*44e0*/  SHF.R.U64 R13, R10, R8.reuse, R3.reuse ;  /* 0x000000080a0d7219 */ /* 0x184fe40000001203 */
[----:B------:R-:W-:-:S04]  /*44f0*/  SHF.R.U32.HI R0, RZ, R8, R3 ;  /* 0x00000008ff007219 */ /* 0x000fc80000011603 */
[----:B------:R-:W2:Y:S01]  /*4500*/  LDC R21, c[0x0][0x648] ;  /* 0x00019200ff157b82 */ /* 0x000ea20000000800 */
[-CC-:B----4-:R-:W-:Y:S02]  /*4510*/  SHF.R.U64 R15, R13, R11.reuse, R0.reuse ;  /* 0x0000000b0d0f7219 */ /* 0x190fe40000001200 */
[----:B------:R-:W-:-:S03]  /*4520*/  SHF.R.U32.HI R5, RZ, R11, R0 ;  /* 0x0000000bff057219 */ /* 0x000fc60000011600 */
[----:B------:R-:W-:Y:S02]  /*4530*/  IMAD.MOV.U32 R4, RZ, RZ, R15 ;  /* 0x000000ffff047224 */ /* 0x000fe400078e000f */
[----:B------:R-:W4:Y:S01]  /*4540*/  LDC R26, c[0x0][0x638] ;  /* 0x00018e00ff1a7b82 */ /* 0x000f220000000800 */
[----:B0-----:R-:W-:-:S07]  /*4550*/  IMAD R22, R9, R7, R12 ;  /* 0x0000000709167224 */ /* 0x001fce00078e020c */
[----:B------:R-:W0:Y:S08]  /*4560*/  LDC R27, c[0x0][0x610] ;  /* 0x00018400ff1b7b82 */ /* 0x000e300000000800 */
[----:B------:R-:W0:Y:S01]  /*4570*/  LDC R28, c[0x0][0x600] ;  /* 0x00018000ff1c7b82 */ /* 0x000e220000000800 */
[----:B-123--:R-:W-:Y:S05]  /*4580*/  @!P0 BRA `(.L_x_102) ;  /* 0x0000000000288947 */ /* 0x00efea0003800000 */
[----:B------:R-:W1:Y:S02]  /*4590*/  LDC R0, c[0x0][0x64c] ;  /* 0x00019300ff007b82 */ /* 0x000e640000000800 */
[----:B-1----:R-:W-:-:S05]  /*45a0*/  IADD3 R3, P0, R15, R0, RZ ;  /* 0x000000000f037210 */ /* 0x002fca0007f1e0ff */
        /* <DEDUP_REMOVED lines=8> */
.L_x_102:
[----:B------:R-:W-:Y:S01]  /*4630*/  ISETP.NE.AND P0, PT, R2, 0x1, PT ;  /* 0x000000010200780c */ /* 0x000fe20003f05270 */
[----:B------:R-:W-:Y:S01]  /*4640*/  IMAD.MOV R14, RZ, RZ, -R14 ;  /* 0x000000ffff0e7224 */ /* 0x000fe200078e0a0e */
[----:B------:R-:W-:Y:S02]  /*4650*/  SHF.R.U64 R0, R4, R21, R5 ;  /* 0x0000001504007219 */ /* 0x000fe40000001205 */
[----:B------:R-:W-:Y:S02]  /*4660*/  LOP3.LUT R3, R13, R68, RZ, 0xc0, !PT ;  /* 0x000000440d037212 */ /* 0x000fe400078ec0ff */
[----:B------:R-:W-:Y:S01]  /*4670*/  LOP3.LUT R5, R10, R67, RZ, 0xc0, !PT ;  /* 0x000000430a057212 */ /* 0x000fe200078ec0ff */
[----:B------:R-:W-:Y:S02]  /*4680*/  IMAD.MOV R4, RZ, RZ, -R0 ;  /* 0x000000ffff047224 */ /* 0x000fe400078e0a00 */
[----:B------:R-:W-:Y:S02]  /*4690*/  IMAD R3, R64, R0, R3 ;  /* 0x0000000040037224 */ /* 0x000fe400078e0203 */
[----:B----4-:R-:W-:-:S02]  /*46a0*/  IMAD R0, R4, R26, R15 ;  /* 0x0000001a04007224 */ /* 0x010fc400078e020f */
[----:B------:R-:W-:Y:S02]  /*46b0*/  @P0 IMAD R22, R20, R14, R19 ;  /* 0x0000000e14160224 */ /* 0x000fe400078e0213 */
[----:B------:R-:W-:Y:S02]  /*46c0*/  IMAD.MOV.U32 R4, RZ, RZ, 0x1 ;  /* 0x00000001ff047424 */ /* 0x000fe400078e00ff */
[----:B0-----:R-:W-:Y:S02]  /*46d0*/  IMAD R22, R3, R27, R22 ;  /* 0x0000001b03167224 */ /* 0x001fe400078e0216 */
[----:B------:R-:W-:Y:S01]  /*46e0*/  IMAD R3, R0, R28, R5 ;  /* 0x0000001c00037224 */ /* 0x000fe200078e0205 */
[----:B------:R-:W-:-:S04]  /*46f0*/  PRMT R0, R4, 0x7610, R0 ;  /* 0x0000761004007816 */ /* 0x000fc80000000000 */
[----:B------:R-:W-:Y:S02]  /*4700*/  SEL R19, R3, R22, !P0 ;  /* 0x0000001603137207 */ /* 0x000fe40004000000 */
[----:B------:R-:W-:-:S07]  /*4710*/  SEL R22, R22, R3, !P0 ;  /* 0x0000000316167207 */ /* 0x000fce0004000000 */
.L_x_100:
[----:B------:R-:W-:Y:S01]  /*4720*/  LOP3.LUT P0, RZ, R0, 0xff, RZ, 0xc0, !PT ;  /* 0x000000ff00ff7812 */ /* 0x000fe2000780c0ff */
[----:B------:R-:W-:Y:S01]  /*4730*/  USHF.R.U32.HI UR4, URZ, 0x3, UR39 ;  /* 0x000000033f047899 */ /* 0x000fe20008011627 */
[----:B------:R-:W-:-:S03]  /*4740*/  LOP3.LUT R72, R72, 0x1, RZ, 0x3c, !PT ;  /* 0x0000000148487812 */ /* 0x000fc600078e3cff */
[----:B------:R-:W-:-:S04]  /*4750*/  UIMAD.WIDE.U32 UR4, UR4, 0x24924925, URZ ;  /* 0x24924925040478a5 */ /* 0x000fc8000f8e003f */
[----:B------:R-:W-:-:S04]  /*4760*/  UIMAD UR39, UR5, -0x38, UR39 ;  /* 0xffffffc8052778a4 */ /* 0x000fc8000f8e0227 */
[----:B------:R-:W-:Y:S08]  /*4770*/  @P0 BRA `(.L_x_103) ;  /* 0xffffffd400300947 */ /* 0x000ff0000383ffff */
[----:B------:R-:W-:Y:S05]  /*4780*/  EXIT ;  /* 0x000000000000794d */ /* 0x000fea0003800000 */
.L_x_14:
[----:B------:R-:W-:-:S08]  /*4790*/  ISETP.NE.AND P0, PT, R14, RZ, PT ;  /* 0x000000ff0e00720c */ /* 0x000fd00003f05270 */
[----:B0-----:R-:W0:-:S00]  /*47a0*/  USETMAXREG.DEALLOC.CTAPOOL 0x28 ;  /* 0x00000028000079c8 */ /* 0x001e0000080e0500 */
[----:B------:R-:W-:Y:S05]  /*47b0*/  @P0 EXIT ;  /* 0x000000000000094d */ /* 0x000fea0003800000 */
[----:B0-----:R-:W-:Y:S01]  /*47c0*/  LOP3.LUT P0, RZ, R3, 0xff, RZ, 0xc0, !PT ;  /* 0x000000ff03ff7812 */ /* 0x001fe2000780c0ff */
[----:B------:R-:W-:Y:S02]  /*47d0*/  IMAD.MOV.U32 R3, RZ, RZ, 0x1 ;  /* 0x00000001ff037424 */ /* 0x000fe400078e00ff */
[----:B------:R-:W-:-:S10]  /*47e0*/  IMAD.MOV.U32 R8, RZ, RZ, RZ ;  /* 0x000000ffff087224 */ /* 0x000fd400078e00ff */
[----:B------:R-:W-:Y:S05]  /*47f0*/  @!P0 BRA `(.L_x_104) ;  /* 0x0000000c00048947 */ /* 0x000fea0003800000 */
[----:B------:R-:W-:Y:S01]  /*4800*/  LOP3.LUT P0, RZ, R4, 0x1f, RZ, 0xc0, !PT ;  /* 0x0000001f04ff7812 */ /* 0x000fe2000780c0ff */
[----:B------:R-:W-:Y:S01]  /*4810*/  ULDC UR5, c[0x0][0x658] ;  /* 0x0001960000057ab9 */ /* 0x000fe20000000800 */
[----:B------:R-:W-:Y:S01]  /*4820*/  UMOV UR6, 0xffffffff ;  /* 0xffffffff00067882 */ /* 0x000fe20000000000 */
[----:B------:R-:W-:Y:S01]  /*4830*/  BSSY B0, `(.L_x_104) ;  /* 0x00000bd000007945 */ /* 0x000fe20003800000 */
[----:B------:R-:W-:Y:S01]  /*4840*/  USHF.L.U32 UR6, UR6, UR5, URZ ;  /* 0x0000000506067299 */ /* 0x000fe2000800063f */
[C---:B------:R-:W-:Y:S01]  /*4850*/  ISETP.NE.AND P2, PT, R5.reuse, RZ, PT ;  /* 0x000000ff0500720c */ /* 0x040fe20003f45270 */
[----:B------:R-:W-:Y:S01]  /*4860*/  IMAD.MOV.U32 R10, RZ, RZ, 0x1 ;  /* 0x00000001ff0a7424 */ /* 0x000fe200078e00ff */
[----:B------:R-:W-:Y:S01]  /*4870*/  ISETP.NE.OR P0, PT, R5, RZ, !P0 ;  /* 0x000000ff0500720c */ /* 0x000fe20004705670 */
[----:B------:R-:W-:Y:S01]  /*4880*/  IMAD.MOV.U32 R3, RZ, RZ, 0x1 ;  /* 0x00000001ff037424 */ /* 0x000fe200078e00ff */
[----:B------:R-:W-:Y:S01]  /*4890*/  LOP3.LUT R9, R23, 0x2, RZ, 0xfc, !PT ;  /* 0x0000000217097812 */ /* 0x000fe200078efcff */
[----:B------:R-:W-:Y:S01]  /*48a0*/  IMAD.MOV.U32 R8, RZ, RZ, RZ ;  /* 0x000000ffff087224 */ /* 0x000fe200078e00ff */
[----:B------:R-:W-:Y:S01]  /*48b0*/  ULDC UR4, c[0x0][0x600] ;  /* 0x0001800000047ab9 */ /* 0x000fe20000000800 */
[----:B------:R-:W-:Y:S01]  /*48c0*/  UMOV UR7, 0x1 ;  /* 0x0000000100077882 */ /* 0x000fe20000000000 */
[----:B------:R-:W-:-:S02]  /*48d0*/  UIADD3 UR19, UR40, 0x1, URZ ;  /* 0x0000000128137890 */ /* 0x000fc4000fffe03f */
[----:B------:R-:W-:Y:S02]  /*48e0*/  UIADD3 UR15, UR4, -0x1, URZ ;  /* 0xffffffff040f7890 */ /* 0x000fe4000fffe03f */
[----:B------:R-:W-:Y:S02]  /*48f0*/  USHF.L.U32 UR17, UR7, UR5, URZ ;  /* 0x0000000507117299 */ /* 0x000fe4000800063f */
[----:B------:R-:W-:Y:S01]  /*4900*/  ULOP3.LUT UR16, URZ, UR6, URZ, 0x33, !UPT ;  /* 0x000000063f107292 */ /* 0x000fe2000f8e333f */
[----:B------:R-:W-:-:S11]  /*4910*/  ULDC.64 UR20, c[0x0][0x198] ;  /* 0x0000660000147ab9 */ /* 0x000fd60000000a00 */
.L_x_116:
[----:B------:R-:W-:-:S03]  /*4920*/  UMOV UR4, 0xffffffff ;  /* 0xffffffff00047882 */ /* 0x000fc60000000000 */
[----:B------:R-:W-:Y:S05]  /*4930*/  BRA.DIV UR4, `(.L_x_105) ;  /* 0x0000002e04207947 */ /* 0x000fea000b800000 */
[----:B------:R-:W-:-:S13]  /*4940*/  ELECT P6, URZ, PT ;  /* 0x00000000003f782f */ /* 0x000fda00038c0000 */
.L_x_181:
[----:B------:R-:W0:Y:S01]  /*4950*/  LDC R4, c[0x0][0x28c] ;  /* 0x0000a300ff047b82 */ /* 0x000e220000000800 */
[----:B------:R-:W-:Y:S01]  /*4960*/  BSSY B1, `(.L_x_106) ;  /* 0x0000035000017945 */ /* 0x000fe20003800000 */
[----:B0-----:R-:W-:-:S13]  /*4970*/  ISETP.LT.OR P6, PT, R4, 0x1, !P6 ;  /* 0x000000010400780c */ /* 0x001fda00077c1670 */
[----:B------:R-:W-:Y:S05]  /*4980*/  @P6 BRA `(.L_x_107) ;  /* 0x0000000000c86947 */ /* 0x000fea0003800000 */
[----:B------:R-:W-:Y:S02]  /*4990*/  IMAD.SHL.U32 R19, R19, 0x40, RZ ;  /* 0x0000004013137824 */ /* 0x000fe400078e00ff */
[----:B------:R-:W-:Y:S02]  /*49a0*/  IMAD.SHL.U32 R22, R22, 0x40, RZ ;  /* 0x0000004016167824 */ /* 0x000fe400078e00ff */
[----:B------:R-:W-:Y:S02]  /*49b0*/  IMAD.MOV.U32 R13, RZ, RZ, RZ ;  /* 0x000000ffff0d7224 */ /* 0x000fe400078e00ff */
[----:B------:R-:W-:Y:S02]  /*49c0*/  IMAD.U32 R14, RZ, RZ, UR19 ;  /* 0x00000013ff0e7e24 */ /* 0x000fe4000f8e00ff */
[----:B------:R-:W-:Y:S02]  /*49d0*/  IMAD.MOV.U32 R4, RZ, RZ, R3 ;  /* 0x000000ffff047224 */ /* 0x000fe400078e0003 */
[----:B------:R-:W-:-:S07]  /*49e0*/  IMAD.MOV.U32 R5, RZ, RZ, R8 ;  /* 0x000000ffff057224 */ /* 0x000fce00078e0008 */
.L_x_111:
[----:B------:R-:W0:Y:S01]  /*49f0*/  S2R R7, SR_CgaCtaId ;  /* 0x0000000000077919 */ /* 0x000e220000008800 */
[----:B------:R-:W-:-:S04]  /*4a00*/  MOV R6, 0x400 ;  /* 0x0000040000067802 */ /* 0x000fc80000000f00 */
[----:B0-----:R-:W-:Y:S02]  /*4a10*/  LEA R12, R7, R6, 0x18 ;  /* 0x00000006070c7211 */ /* 0x001fe400078ec0ff */
[----:B------:R-:W-:Y:S01]  /*4a20*/  SHF.L.U32 R6, R4, 0x1f, RZ ;  /* 0x0000001f04067819 */ /* 0x000fe200000006ff */
[----:B------:R-:W0:Y:S02]  /*4a30*/  @!P2 LDC R7, c[0x0][0x500] ;  /* 0x00014000ff07ab82 */ /* 0x000e240000000800 */
[----:B------:R-:W-:-:S04]  /*4a40*/  IMAD R11, R5, 0x8, R12 ;  /* 0x00000008050b7824 */ /* 0x000fc800078e020c */
[----:B------:R-:W1:Y:S02]  /*4a50*/  SYNCS.PHASECHK.TRANS64.TRYWAIT P1, [R11+URZ+0x1c0], R6 ;  /* 0x0001c0060b0075a7 */ /* 0x000e64000802017f */
[----:B-1----:R-:W-:Y:S05]  /*4a60*/  @!P1 BRA `(.L_x_108) ;  /* 0x0000002800f49947 */ /* 0x002fea0003800000 */
.L_x_182:
[----:B-1----:R-:W-:Y:S01]  /*4a70*/  PRMT R6, R9, 0x9910, RZ ;  /* 0x0000991009067816 */ /* 0x002fe200000000ff */
[----:B0-----:R0:W-:Y:S03]  /*4a80*/  @!P2 SYNCS.ARRIVE.TRANS64 RZ, [R11+URZ], R7 ;  /* 0x000000070bffa9a7 */ /* 0x0011e6000800003f */
[----:B------:R-:W-:-:S13]  /*4a90*/  ISETP.NE.AND P1, PT, R6, 0x2, PT ;  /* 0x000000020600780c */ /* 0x000fda0003f25270 */
[----:B0-----:R-:W-:Y:S05]  /*4aa0*/  @P1 BRA `(.L_x_109) ;  /* 0x0000000000041947 */ /* 0x001fea0003800000 */
[----:B------:R-:W-:Y:S01]  /*4ab0*/  BPT.TRAP 0x1 ;  /* 0x000000040000795c */ /* 0x000fe20000300000 */
.L_x_109:
[----:B------:R-:W-:Y:S05]  /*4ac0*/  @P0 BRA `(.L_x_110) ;  /* 0x0000000000040947 */ /* 0x000fea0003800000 */
[----:B------:R-:W-:Y:S01]  /*4ad0*/  BPT.TRAP 0x1 ;  /* 0x000000040000795c */ /* 0x000fe20000300000 */
.L_x_110:
[----:B------:R-:W-:Y:S01]  /*4ae0*/  IMAD R12, R5, 0x800, R12 ;  /* 0x00000800050c7824 */ /* 0x000fe200078e020c */
[----:B------:R-:W-:Y:S01]  /*4af0*/  R2UR UR9, R11 ;  /* 0x000000000b0972ca */ /* 0x000fe200000e0000 */
[----:B------:R-:W-:Y:S01]  /*4b00*/  VIADD R14, R14, 0xffffffff ;  /* 0xffffffff0e0e7836 */ /* 0x000fe20000000000 */
[----:B------:R-:W-:Y:S01]  /*4b10*/  UIADD3 UR4, UP0, UR20, 0xf0, URZ ;  /* 0x000000f014047890 */ /* 0x000fe2000ff1e03f */
[----:B------:R-:W-:Y:S01]  /*4b20*/  R2UR UR11, R22 ;  /* 0x00000000160b72ca */ /* 0x000fe200000e0000 */
[----:B------:R-:W-:Y:S01]  /*4b30*/  UIADD3 UR22, UP1, UR20, 0x1f0, URZ ;  /* 0x000001f014167890 */ /* 0x000fe2000ff3e03f */
[----:B------:R-:W-:Y:S01]  /*4b40*/  R2UR UR8, R12 ;  /* 0x000000000c0872ca */ /* 0x000fe200000e0000 */
[----:B------:R-:W-:Y:S01]  /*4b50*/  UIADD3.X UR5, URZ, UR21, URZ, UP0, !UPT ;  /* 0x000000153f057290 */ /* 0x000fe200087fe43f */
[----:B------:R-:W-:Y:S01]  /*4b60*/  R2UR UR10, R13 ;  /* 0x000000000d0a72ca */ /* 0x000fe200000e0000 */
[----:B------:R-:W-:Y:S01]  /*4b70*/  VIADD R5, R5, 0x1 ;  /* 0x0000000105057836 */ /* 0x000fe20000000000 */
[----:B------:R-:W-:Y:S01]  /*4b80*/  R2UR UR12, R18 ;  /* 0x00000000120c72ca */ /* 0x000fe200000e0000 */
[----:B------:R-:W-:Y:S01]  /*4b90*/  UIADD3.X UR23, URZ, UR21, URZ, UP1, !UPT ;  /* 0x000000153f177290 */ /* 0x000fe20008ffe43f */
[----:B------:R-:W-:Y:S01]  /*4ba0*/  R2UR UR18, R19 ;  /* 0x00000000131272ca */ /* 0x000fe200000e0000 */
[----:B------:R-:W-:Y:S01]  /*4bb0*/  UMOV UR6, 0x0 ;  /* 0x0000000000067882 */ /* 0x000fe20000000000 */
[----:B------:R-:W-:Y:S01]  /*4bc0*/  ISETP.GT.AND P3, PT, R14, 0x1, PT ;  /* 0x000000010e00780c */ /* 0x000fe20003f64270 */
[----:B------:R-:W-:Y:S01]  /*4bd0*/  UMOV UR7, 0x10000000 ;  /* 0x1000000000077882 */ /* 0x000fe20000000000 */
[----:B------:R-:W-:Y:S01]  /*4be0*/  ISETP.NE.AND P1, PT, R5, 0x38, PT ;  /* 0x000000380500780c */ /* 0x000fe20003f25270 */
[----:B------:R-:W-:-:S02]  /*4bf0*/  VIADD R13, R13, 0x20 ;  /* 0x000000200d0d7836 */ /* 0x000fc40000000000 */
[----:B------:R-:W-:Y:S01]  /*4c00*/  UIADD3 UR13, UR8, 0x480, URZ ;  /* 0x00000480080d7890 */ /* 0x000fe2000fffe03f */
[----:B------:R-:W-:Y:S01]  /*4c10*/  SEL R7, RZ, 0x1, P1 ;  /* 0x00000001ff077807 */ /* 0x000fe20000800000 */
[----:B------:R-:W-:Y:S01]  /*4c20*/  UIADD3 UR14, UR8, 0x1c480, URZ ;  /* 0x0001c480080e7890 */ /* 0x000fe2000fffe03f */
[----:B------:R-:W-:Y:S02]  /*4c30*/  SEL R5, R5, RZ, P1 ;  /* 0x000000ff05057207 */ /* 0x000fe40000800000 */
[----:B------:R-:W-:Y:S02]  /*4c40*/  LOP3.LUT R4, R4, R7, RZ, 0x3c, !PT ;  /* 0x0000000704047212 */ /* 0x000fe400078e3cff */
[----:B------:R-:W-:Y:S02]  /*4c50*/  UMOV UR8, UR13 ;  /* 0x0000000d00087c82 */ /* 0x000fe40008000000 */
[----:B------:R0:W-:Y:S02]  /*4c60*/  UTMALDG.3D [UR8], [UR4], desc[UR6] ;  /* 0x00000608040075b4 */ /* 0x0001e40008011000 */
[----:B0-----:R-:W-:Y:S01]  /*4c70*/  UMOV UR8, UR14 ;  /* 0x0000000e00087c82 */ /* 0x001fe20008000000 */
[----:B------:R-:W-:-:S02]  /*4c80*/  UMOV UR11, UR18 ;  /* 0x00000012000b7c82 */ /* 0x000fc40008000000 */
[----:B------:R0:W-:Y:S02]  /*4c90*/  UTMALDG.3D [UR8], [UR22], desc[UR6] ;  /* 0x00000608160075b4 */ /* 0x0001e40008011000 */
[----:B0-----:R-:W-:Y:S05]  /*4ca0*/  @P3 BRA `(.L_x_111) ;  /* 0xfffffffc00503947 */ /* 0x001fea000383ffff */
.L_x_107:
[----:B------:R-:W-:Y:S05]  /*4cb0*/  BSYNC B1 ;  /* 0x0000000000017941 */ /* 0x000fea0003800000 */
.L_x_106:
[----:B------:R-:W2:Y:S01]  /*4cc0*/  LDL.64 R20, [R1] ;  /* 0x0000000001147983 */ /* 0x000ea20000100a00 */
[----:B------:R-:W-:Y:S01]  /*4cd0*/  LOP3.LUT P4, RZ, R10, 0xff, RZ, 0xc0, !PT ;  /* 0x000000ff0aff7812 */ /* 0x000fe2000788c0ff */
[----:B------:R-:W-:Y:S01]  /*4ce0*/  VIADD R7, R8, UR40 ;  /* 0x0000002808077c36 */ /* 0x000fe20008000000 */
[----:B------:R-:W-:Y:S01]  /*4cf0*/  ULDC.64 UR4, c[0x0][0x650] ;  /* 0x0001940000047ab9 */ /* 0x000fe20000000a00 */
[----:B------:R-:W-:Y:S01]  /*4d00*/  IMAD.U32 R6, RZ, RZ, UR40 ;  /* 0x00000028ff067e24 */ /* 0x000fe2000f8e00ff */
[----:B------:R-:W-:Y:S01]  /*4d10*/  UISETP.GE.U32.AND UP0, UPT, UR40, 0x38, UPT ;  /* 0x000000382800788c */ /* 0x000fe2000bf06070 */
[----:B------:R-:W-:Y:S01]  /*4d20*/  BSSY B1, `(.L_x_112) ;  /* 0x000006b000017945 */ /* 0x000fe20003800000 */
[----:B------:R-:W-:Y:S01]  /*4d30*/  ISETP.GT.U32.AND P1, PT, R7, 0x37, PT ;  /* 0x000000370700780c */ /* 0x000fe20003f24070 */
[----:B------:R-:W-:Y:S01]  /*4d40*/  IMAD.MOV.U32 R22, RZ, RZ, -0x1 ;  /* 0xffffffffff167424 */ /* 0x000fe200078e00ff */
[----:B------:R-:W-:Y:S01]  /*4d50*/  PRMT R10, RZ, 0x7610, R10 ;  /* 0x00007610ff0a7816 */ /* 0x000fe2000000000a */
[----:B------:R-:W-:Y:S01]  /*4d60*/  IMAD.MOV.U32 R19, RZ, RZ, -0x1 ;  /* 0xffffffffff137424 */ /* 0x000fe200078e00ff */
[----:B------:R-:W-:Y:S01]  /*4d70*/  ISETP.LT.U32.AND P1, PT, R6, 0x38, P1 ;  /* 0x000000380600780c */ /* 0x000fe20000f21070 */
[----:B------:R-:W-:Y:S01]  /*4d80*/  IMAD.MOV.U32 R18, RZ, RZ, -0x1 ;  /* 0xffffffffff127424 */ /* 0x000fe200078e00ff */
[----:B------:R-:W-:Y:S01]  /*4d90*/  PLOP3.LUT P3, PT, PT, PT, UP0, 0x80, 0x0 ;  /* 0x000000000000781c */ /* 0x000fe20003f6f008 */
[----:B------:R-:W0:Y:S01]  /*4da0*/  @P4 S2R R5, SR_CgaCtaId ;  /* 0x0000000000054919 */ /* 0x000e220000008800 */
[----:B------:R-:W-:-:S02]  /*4db0*/  @P4 MOV R4, 0x400 ;  /* 0x0000040000044802 */ /* 0x000fc40000000f00 */
[----:B------:R-:W-:-:S04]  /*4dc0*/  SEL R6, RZ, 0x1, !P1 ;  /* 0x00000001ff067807 */ /* 0x000fc80004800000 */
[----:B------:R-:W-:Y:S02]  /*4dd0*/  LOP3.LUT R3, R3, R6, RZ, 0x3c, !PT ;  /* 0x0000000603037212 */ /* 0x000fe400078e3cff */
[----:B0-----:R-:W-:-:S04]  /*4de0*/  @P4 LEA R4, R5, R4, 0x18 ;  /* 0x0000000405044211 */ /* 0x001fc800078ec0ff */
[----:B------:R0:W-:Y:S02]  /*4df0*/  @P4 SYNCS.ARRIVE.TRANS64.A1T0 RZ, [R4+URZ+0x3b8], RZ ;  /* 0x0003b8ff04ff49a7 */ /* 0x0001e4000810003f */
[----:B0-----:R-:W-:-:S05]  /*4e00*/  SHF.R.U32.HI R4, RZ, 0x3, R7 ;  /* 0x00000003ff047819 */ /* 0x001fca0000011607 */
[----:B------:R-:W-:-:S04]  /*4e10*/  IMAD.WIDE.U32 R4, R4, 0x24924925, RZ ;  /* 0x2492492504047825 */ /* 0x000fc800078e00ff */
[----:B------:R-:W-:Y:S01]  /*4e20*/  IMAD R8, R5, -0x38, R7 ;  /* 0xffffffc805087824 */ /* 0x000fe200078e0207 */
[----:B------:R-:W-:Y:S02]  /*4e30*/  @P3 LOP3.LUT R3, R3, 0x1, R5, 0x78, !PT ;  /* 0x0000000103033812 */ /* 0x000fe400078e7805 */
[----:B------:R-:W-:Y:S02]  /*4e40*/  PRMT R4, RZ, 0x7610, R4 ;  /* 0x00007610ff047816 */ /* 0x000fe40000000004 */
[----:B--2---:R-:W-:-:S04]  /*4e50*/  IADD3 R16, P4, R16, R20, RZ ;  /* 0x0000001410107210 */ /* 0x004fc80007f9e0ff */
[----:B------:R-:W-:Y:S01]  /*4e60*/  ISETP.GE.U32.AND P1, PT, R16, UR4, PT ;  /* 0x0000000410007c0c */ /* 0x000fe2000bf26070 */
[----:B------:R-:W-:-:S05]  /*4e70*/  IMAD.X R17, R17, 0x1, R0, P4 ;  /* 0x0000000111117824 */ /* 0x000fca00020e0600 */
[----:B------:R-:W-:-:S13]  /*4e80*/  ISETP.GE.U32.AND.EX P1, PT, R17, UR5, PT, P1 ;  /* 0x0000000511007c0c */ /* 0x000fda000bf26110 */
[----:B------:R-:W-:Y:S05]  /*4e90*/  @P1 BRA `(.L_x_113) ;  /* 0x00000004004c1947 */ /* 0x000fea0003800000 */
[----:B------:R-:W0:Y:S01]  /*4ea0*/  S2R R12, SR_CTAID.X ;  /* 0x00000000000c7919 */ /* 0x000e220000002500 */
[----:B------:R-:W-:Y:S01]  /*4eb0*/  ULDC.64 UR4, c[0x0][0x628] ;  /* 0x00018a0000047ab9 */ /* 0x000fe20000000a00 */
[----:B------:R-:W1:Y:S01]  /*4ec0*/  LDC R13, c[0x0][0x144] ;  /* 0x00005100ff0d7b82 */ /* 0x000e620000000800 */
[----:B------:R-:W-:Y:S01]  /*4ed0*/  ISETP.NE.U32.AND P1, PT, RZ, UR4, PT ;  /* 0x00000004ff007c0c */ /* 0x000fe2000bf25070 */
[----:B------:R-:W2:Y:S01]  /*4ee0*/  S2R R11, SR_CTAID.Y ;  /* 0x00000000000b7919 */ /* 0x000ea20000002600 */
[----:B------:R-:W-:Y:S01]  /*4ef0*/  ULDC UR6, c[0x0][0x150] ;  /* 0x0000540000067ab9 */ /* 0x000fe20000000800 */
[----:B------:R-:W-:Y:S01]  /*4f00*/  ULDC UR7, c[0x0][0x630] ;  /* 0x00018c0000077ab9 */ /* 0x000fe20000000800 */
[----:B------:R-:W-:Y:S01]  /*4f10*/  ISETP.NE.AND.EX P1, PT, RZ, UR5, PT, P1 ;  /* 0x00000005ff007c0c */ /* 0x000fe2000bf25310 */
[----:B------:R-:W-:Y:S01]  /*4f20*/  IMAD.MOV.U32 R4, RZ, RZ, R16 ;  /* 0x000000ffff047224 */ /* 0x000fe200078e0010 */
[----:B0-----:R-:W-:-:S05]  /*4f30*/  I2FP.F32.U32 R5, R12 ;  /* 0x0000000c00057245 */ /* 0x001fca0000201000 */
[----:B------:R-:W-:Y:S01]  /*4f40*/  FMUL R14, R5, UR6 ;  /* 0x00000006050e7c20 */ /* 0x000fe20008400000 */
[----:B------:R-:W-:-:S05]  /*4f50*/  IMAD.MOV.U32 R5, RZ, RZ, R17 ;  /* 0x000000ffff057224 */ /* 0x000fca00078e0011 */
[----:B--2---:R-:W-:Y:S05]  /*4f60*/  @!P1 BRA `(.L_x_114) ;  /* 0x0000000000289947 */ /* 0x004fea0003800000 */
[----:B------:R-:W-:Y:S02]  /*4f70*/  ULDC UR6, c[0x0][0x634] ;  /* 0x00018d0000067ab9 */ /* 0x000fe40000000800 */
[----:B------:R-:W-:-:S05]  /*4f80*/  IADD3 R5, P1, R16, UR6, RZ ;  /* 0x0000000610057c10 */ /* 0x000fca000ff3e0ff */
[----:B------:R-:W-:-:S04]  /*4f90*/  IMAD.X R15, RZ, RZ, R17, P1 ;  /* 0x000000ffff0f7224 */ /* 0x000fc800008e0611 */
[----:B------:R-:W-:-:S04]  /*4fa0*/  IMAD.WIDE.U32 R6, R15, UR4, RZ ;  /* 0x000000040f067c25 */ /* 0x000fc8000f8e00ff */
[----:B------:R-:W-:-:S04]  /*4fb0*/  IMAD.WIDE.U32 R6, P1, R5, UR5, R6 ;  /* 0x0000000505067c25 */ /* 0x000fc8000f820006 */
[----:B------:R-:W-:-:S04]  /*4fc0*/  IMAD.WIDE.U32 R4, R5, UR4, RZ ;  /* 0x0000000405047c25 */ /* 0x000fc8000f8e00ff */
[----:B------:R-:W-:Y:S01]  /*4fd0*/  IMAD.MOV.U32 R4, RZ, RZ, R7 ;  /* 0x000000ffff047224 */ /* 0x000fe200078e0007 */
[----:B------:R-:W-:Y:S01]  /*4fe0*/  IADD3 RZ, P3, R5, R6, RZ ;  /* 0x0000000605ff7210 */ /* 0x000fe20007f7e0ff */
[----:B------:R-:W-:-:S04]  /*4ff0*/  IMAD.X R5, RZ, RZ, RZ, P1 ;  /* 0x000000ffff057224 */ /* 0x000fc800008e06ff */
[----:B------:R-:W-:-:S08]  /*5000*/  IMAD.WIDE.U32.X R4, R15, UR5, R4, P3 ;  /* 0x000000050f047c25 */ /* 0x000fd000098e0404 */
.L_x_114:
[--C-:B------:R-:W-:Y:S01]  /*5010*/  SHF.R.U64 R18, R4, UR7, R5.reuse ;  /* 0x0000000704127c19 */ /* 0x100fe20008001205 */
[----:B------:R-:W0:Y:S01]  /*5020*/  F2I.U32.TRUNC.NTZ R14, R14 ;  /* 0x0000000e000e7305 */ /* 0x000e22000020f000 */
[----:B------:R-:W-:Y:S01]  /*5030*/  SHF.R.U32.HI R4, RZ, UR7, R5 ;  /* 0x00000007ff047c19 */ /* 0x000fe20008011605 */
[----:B------:R-:W-:Y:S01]  /*5040*/  ULDC.64 UR4, c[0x0][0x620] ;  /* 0x0001880000047ab9 */ /* 0x000fe20000000a00 */
[----:B------:R-:W-:Y:S01]  /*5050*/  IADD3 R7, P1, RZ, -R18, RZ ;  /* 0x80000012ff077210 */ /* 0x000fe20007f3e0ff */
[----:B------:R-:W-:Y:S01]  /*5060*/  ULDC.64 UR6, c[0x0][0x640] ;  /* 0x0001900000067ab9 */ /* 0x000fe20000000a00 */
[----:B------:R-:W2:Y:S03]  /*5070*/  LDC R20, c[0x0][0x148] ;  /* 0x00005200ff147b82 */ /* 0x000ea60000000800 */
[----:B------:R-:W-:Y:S01]  /*5080*/  IMAD.X R4, RZ, RZ, ~R4, P1 ;  /* 0x000000ffff047224 */ /* 0x000fe200008e0e04 */
[----:B------:R-:W-:-:S03]  /*5090*/  ISETP.NE.U32.AND P1, PT, RZ, UR6, PT ;  /* 0x00000006ff007c0c */ /* 0x000fc6000bf25070 */
[----:B------:R-:W-:Y:S01]  /*50a0*/  IMAD R6, R4, UR4, RZ ;  /* 0x0000000404067c24 */ /* 0x000fe2000f8e02ff */
[----:B------:R-:W-:Y:S01]  /*50b0*/  ISETP.NE.AND.EX P1, PT, RZ, UR7, PT, P1 ;  /* 0x00000007ff007c0c */ /* 0x000fe2000bf25310 */
[----:B------:R-:W-:Y:S01]  /*50c0*/  IMAD.WIDE.U32 R4, R7, UR4, R16 ;  /* 0x0000000407047c25 */ /* 0x000fe2000f8e0010 */
[----:B------:R-:W-:-:S03]  /*50d0*/  ULDC UR4, c[0x0][0x618] ;  /* 0x0001860000047ab9 */ /* 0x000fc60000000800 */
[----:B------:R-:W-:Y:S01]  /*50e0*/  IMAD R7, R7, UR5, R6 ;  /* 0x0000000507077c24 */ /* 0x000fe2000f8e0206 */
[----:B------:R-:W-:Y:S01]  /*50f0*/  ULDC UR5, c[0x0][0x154] ;  /* 0x0000550000057ab9 */ /* 0x000fe20000000800 */
[----:B0-----:R-:W-:Y:S02]  /*5100*/  IMAD.MOV R6, RZ, RZ, -R14 ;  /* 0x000000ffff067224 */ /* 0x001fe400078e0a0e */
[----:B------:R-:W-:Y:S02]  /*5110*/  IMAD.IADD R5, R5, 0x1, R7 ;  /* 0x0000000105057824 */ /* 0x000fe400078e0207 */
[----:B-1----:R-:W-:Y:S01]  /*5120*/  IMAD R12, R13, R6, R12 ;  /* 0x000000060d0c7224 */ /* 0x002fe200078e020c */
[----:B------:R-:W-:Y:S02]  /*5130*/  I2FP.F32.U32 R6, R11 ;  /* 0x0000000b00067245 */ /* 0x000fe40000201000 */
[--C-:B------:R-:W-:Y:S02]  /*5140*/  SHF.R.U64 R13, R4, UR4, R5.reuse ;  /* 0x00000004040d7c19 */ /* 0x100fe40008001205 */
[----:B------:R-:W-:Y:S01]  /*5150*/  SHF.R.U32.HI R4, RZ, UR4, R5 ;  /* 0x00000004ff047c19 */ /* 0x000fe20008011605 */
[----:B------:R-:W-:Y:S01]  /*5160*/  FMUL R6, R6, UR5 ;  /* 0x0000000506067c20 */ /* 0x000fe20008400000 */
[----:B------:R-:W-:-:S02]  /*5170*/  ULDC UR4, c[0x0][0x608] ;  /* 0x0001820000047ab9 */ /* 0x000fc40000000800 */
[--C-:B------:R-:W-:Y:S01]  /*5180*/  SHF.R.U64 R15, R13, UR4, R4.reuse ;  /* 0x000000040d0f7c19 */ /* 0x100fe20008001204 */
[----:B------:R0:W1:Y:S01]  /*5190*/  F2I.U32.TRUNC.NTZ R21, R6 ;  /* 0x0000000600157305 */ /* 0x000062000020f000 */
[----:B------:R-:W-:Y:S01]  /*51a0*/  SHF.R.U32.HI R4, RZ, UR4, R4 ;  /* 0x00000004ff047c19 */ /* 0x000fe20008011604 */
[----:B------:R-:W-:-:S03]  /*51b0*/  ULDC UR4, c[0x0][0x658] ;  /* 0x0001960000047ab9 */ /* 0x000fc60000000800 */
[--C-:B------:R-:W-:Y:S02]  /*51c0*/  SHF.R.U64 R14, R15, UR4, R4.reuse ;  /* 0x000000040f0e7c19 */ /* 0x100fe40008001204 */
[----:B------:R-:W-:-:S03]  /*51d0*/  SHF.R.U32.HI R19, RZ, UR4, R4 ;  /* 0x00000004ff137c19 */ /* 0x000fc60008011604 */
[----:B------:R-:W-:Y:S02]  /*51e0*/  IMAD.MOV.U32 R4, RZ, RZ, R14 ;  /* 0x000000ffff047224 */ /* 0x000fe400078e000e */
[----:B------:R-:W-:Y:S01]  /*51f0*/  IMAD.MOV.U32 R5, RZ, RZ, R19 ;  /* 0x000000ffff057224 */ /* 0x000fe200078e0013 */
[----:B0-----:R-:W-:Y:S06]  /*5200*/  @!P1 BRA `(.L_x_115) ;  /* 0x0000000000289947 */ /* 0x001fec0003800000 */
        /* <DEDUP_REMOVED lines=10> */
.L_x_115:
[----:B------:R-:W-:Y:S01]  /*52b0*/  ISETP.NE.AND P1, PT, R2, 0x1, PT ;  /* 0x000000010200780c */ /* 0x000fe20003f25270 */
[----:B------:R-:W-:Y:S01]  /*52c0*/  ULDC UR4, c[0x0][0x648] ;  /* 0x0001920000047ab9 */ /* 0x000fe20000000800 */
[----:B------:R-:W-:Y:S01]  /*52d0*/  LOP3.LUT R15, R15, UR16, RZ, 0xc0, !PT ;  /* 0x000000100f0f7c12 */ /* 0x000fe2000f8ec0ff */
[----:B-1----:R-:W-:Y:S01]  /*52e0*/  IMAD.MOV R21, RZ, RZ, -R21 ;  /* 0x000000ffff157224 */ /* 0x002fe200078e0a15 */
[----:B------:R-:W-:Y:S01]  /*52f0*/  SHF.R.U64 R4, R4, UR4, R5 ;  /* 0x0000000404047c19 */ /* 0x000fe20008001205 */
[----:B------:R-:W-:Y:S01]  /*5300*/  ULDC UR4, c[0x0][0x638] ;  /* 0x00018e0000047ab9 */ /* 0x000fe20000000800 */
[----:B------:R-:W-:Y:S01]  /*5310*/  LOP3.LUT R13, R13, UR15, RZ, 0xc0, !PT ;  /* 0x0000000f0d0d7c12 */ /* 0x000fe2000f8ec0ff */
[----:B------:R-:W-:Y:S02]  /*5320*/  ULDC UR5, c[0x0][0x610] ;  /* 0x0001840000057ab9 */ /* 0x000fe40000000800 */
[----:B------:R-:W-:Y:S02]  /*5330*/  IMAD.MOV R5, RZ, RZ, -R4 ;  /* 0x000000ffff057224 */ /* 0x000fe400078e0a04 */
[----:B------:R-:W-:-:S02]  /*5340*/  IMAD R15, R4, UR17, R15 ;  /* 0x00000011040f7c24 */ /* 0x000fc4000f8e020f */
[----:B--2---:R-:W-:Y:S02]  /*5350*/  @P1 IMAD R12, R20, R21, R11 ;  /* 0x00000015140c1224 */ /* 0x004fe400078e020b */
[----:B------:R-:W-:Y:S01]  /*5360*/  IMAD R14, R5, UR4, R14 ;  /* 0x00000004050e7c24 */ /* 0x000fe2000f8e020e */
[----:B------:R-:W-:Y:S01]  /*5370*/  ULDC UR4, c[0x0][0x600] ;  /* 0x0001800000047ab9 */ /* 0x000fe20000000800 */
[----:B------:R-:W-:Y:S02]  /*5380*/  IMAD R12, R15, UR5, R12 ;  /* 0x000000050f0c7c24 */ /* 0x000fe4000f8e020c */
[----:B------:R-:W-:Y:S02]  /*5390*/  IMAD R5, R14, UR4, R13 ;  /* 0x000000040e057c24 */ /* 0x000fe4000f8e020d */
[----:B------:R-:W-:-:S03]  /*53a0*/  IMAD.MOV.U32 R4, RZ, RZ, 0x1 ;  /* 0x00000001ff047424 */ /* 0x000fc600078e00ff */
[----:B------:R-:W-:Y:S02]  /*53b0*/  SEL R19, R5, R12, !P1 ;  /* 0x0000000c05137207 */ /* 0x000fe40004800000 */
[----:B------:R-:W-:-:S07]  /*53c0*/  SEL R22, R12, R5, !P1 ;  /* 0x000000050c167207 */ /* 0x000fce0004800000 */
.L_x_113:
[----:B------:R-:W-:Y:S05]  /*53d0*/  BSYNC B1 ;  /* 0x0000000000017941 */ /* 0x000fea0003800000 */
.L_x_112:
[----:B------:R-:W-:-:S13]  /*53e0*/  LOP3.LUT P1, RZ, R4, 0xff, RZ, 0xc0, !PT ;  /* 0x000000ff04ff7812 */ /* 0x000fda000782c0ff */
[----:B------:R-:W-:Y:S05]  /*53f0*/  @P1 BRA `(.L_x_116) ;  /* 0xfffffff400481947 */ /* 0x000fea000383ffff */
[----:B------:R-:W-:Y:S05]  /*5400*/  BSYNC B0 ;  /* 0x0000000000007941 */ /* 0x000fea0003800000 */
.L_x_104:
[----:B------:R-:W-:-:S03]  /*5410*/  UMOV UR4, 0xffffffff ;  /* 0xffffffff00047882 */ /* 0x000fc60000000000 */
[----:B------:R-:W-:Y:S05]  /*5420*/  BRA.DIV UR4, `(.L_x_117) ;  /* 0x0000002204987947 */ /* 0x000fea000b800000 */
[----:B------:R-:W-:-:S13]  /*5430*/  ELECT P6, URZ, PT ;  /* 0x00000000003f782f */ /* 0x000fda00038c0000 */
.L_x_185:
[----:B------:R-:W-:Y:S04]  /*5440*/  BSSY B0, `(.L_x_118) ;  /* 0x00001ff000007945 */ /* 0x000fe80003800000 */
[----:B------:R-:W-:Y:S05]  /*5450*/  @!P6 BRA `(.L_x_119) ;  /* 0x0000001c00f4e947 */ /* 0x000fea0003800000 */
[----:B------:R-:W-:-:S04]  /*5460*/  LOP3.LUT R23, R23, 0x2, RZ, 0xfc, !PT ;  /* 0x0000000217177812 */ /* 0x000fc800078efcff */
[----:B------:R-:W-:-:S13]  /*5470*/  ISETP.NE.AND P0, PT, R23, 0x3, PT ;  /* 0x000000031700780c */ /* 0x000fda0003f05270 */
[----:B------:R-:W-:Y:S05]  /*5480*/  @!P0 BRA `(.L_x_120) ;  /* 0x0000000000048947 */ /* 0x000fea0003800000 */
[----:B------:R-:W-:Y:S01]  /*5490*/  BPT.TRAP 0x1 ;  /* 0x000000040000795c */ /* 0x000fe20000300000 */
.L_x_120:
[----:B------:R-:W0:Y:S01]  /*54a0*/  S2R R5, SR_CgaCtaId ;  /* 0x0000000000057919 */ /* 0x000e220000008800 */
[----:B------:R-:W-:Y:S02]  /*54b0*/  MOV R0, 0x400 ;  /* 0x0000040000007802 */ /* 0x000fe40000000f00 */
[----:B------:R-:W-:Y:S02]  /*54c0*/  SHF.L.U32 R2, R3, 0x1f, RZ ;  /* 0x0000001f03027819 */ /* 0x000fe400000006ff */
[----:B0-----:R-:W-:-:S05]  /*54d0*/  LEA R5, R5, R0, 0x18 ;  /* 0x0000000005057211 */ /* 0x001fca00078ec0ff */
[----:B------:R-:W-:-:S04]  /*54e0*/  VIADD R5, R5, 0x1c0 ;  /* 0x000001c005057836 */ /* 0x000fc80000000000 */
[C---:B------:R-:W-:Y:S02]  /*54f0*/  IMAD R7, R8.reuse, 0x8, R5 ;  /* 0x0000000808077824 */ /* 0x040fe400078e0205 */
[----:B------:R-:W-:Y:S02]  /*5500*/  VIADD R8, R8, 0x1 ;  /* 0x0000000108087836 */ /* 0x000fe40000000000 */
[----:B------:R-:W0:Y:S03]  /*5510*/  SYNCS.PHASECHK.TRANS64.TRYWAIT P0, [R7+URZ], R2 ;  /* 0x00000002070075a7 */ /* 0x000e26000800017f */
[----:B------:R-:W-:-:S04]  /*5520*/  ISETP.NE.AND P1, PT, R8, 0x38, PT ;  /* 0x000000380800780c */ /* 0x000fc80003f25270 */
[----:B------:R-:W-:Y:S02]  /*5530*/  SEL R0, RZ, 0x1, P1 ;  /* 0x00000001ff007807 */ /* 0x000fe40000800000 */
[----:B------:R-:W-:Y:S02]  /*5540*/  SEL R8, R8, RZ, P1 ;  /* 0x000000ff08087207 */ /* 0x000fe40000800000 */
[----:B------:R-:W-:-:S03]  /*5550*/  LOP3.LUT R9, R3, R0, RZ, 0x3c, !PT ;  /* 0x0000000003097212 */ /* 0x000fc600078e3cff */
[----:B------:R-:W-:Y:S01]  /*5560*/  IMAD R6, R8, 0x8, R5 ;  /* 0x0000000808067824 */ /* 0x000fe200078e0205 */
[----:B------:R-:W-:Y:S01]  /*5570*/  SHF.L.U32 R3, R9, 0x1f, RZ ;  /* 0x0000001f09037819 */ /* 0x000fe200000006ff */
[----:B0-----:R-:W-:Y:S06]  /*5580*/  @!P0 BRA `(.L_x_121) ;  /* 0x0000002000608947 */ /* 0x001fec0003800000 */
.L_x_186:
[----:B------:R-:W1:Y:S01]  /*5590*/  SYNCS.PHASECHK.TRANS64.TRYWAIT P0, [R6+URZ], R3 ;  /* 0x00000003060075a7 */ /* 0x000e62000800017f */
[----:B------:R-:W-:-:S05]  /*55a0*/  VIADD R0, R8, 0x1 ;  /* 0x0000000108007836 */ /* 0x000fca0000000000 */
[----:B------:R-:W-:-:S04]  /*55b0*/  ISETP.NE.AND P1, PT, R0, 0x38, PT ;  /* 0x000000380000780c */ /* 0x000fc80003f25270 */
[----:B0-----:R-:W-:Y:S02]  /*55c0*/  SEL R2, RZ, 0x1, P1 ;  /* 0x00000001ff027807 */ /* 0x001fe40000800000 */
[----:B------:R-:W-:Y:S02]  /*55d0*/  SEL R0, R0, RZ, P1 ;  /* 0x000000ff00007207 */ /* 0x000fe40000800000 */
[----:B------:R-:W-:-:S03]  /*55e0*/  LOP3.LUT R9, R9, R2, RZ, 0x3c, !PT ;  /* 0x0000000209097212 */ /* 0x000fc600078e3cff */
[----:B------:R-:W-:Y:S01]  /*55f0*/  IMAD R7, R0, 0x8, R5 ;  /* 0x0000000800077824 */ /* 0x000fe200078e0205 */
[----:B------:R-:W-:Y:S01]  /*5600*/  SHF.L.U32 R4, R9, 0x1f, RZ ;  /* 0x0000001f09047819 */ /* 0x000fe200000006ff */
[----:B-1----:R-:W-:Y:S06]  /*5610*/  @!P0 BRA `(.L_x_122) ;  /* 0x0000002000508947 */ /* 0x002fec0003800000 */
.L_x_187:
[----:B------:R-:W1:Y:S01]  /*5620*/  SYNCS.PHASECHK.TRANS64.TRYWAIT P0, [R7+URZ], R4 ;  /* 0x00000004070075a7 */ /* 0x000e62000800017f */
[----:B------:R-:W-:-:S05]  /*5630*/  VIADD R0, R0, 0x1 ;  /* 0x0000000100007836 */ /* 0x000fca0000000000 */
[----:B------:R-:W-:-:S04]  /*5640*/  ISETP.NE.AND P1, PT, R0, 0x38, PT ;  /* 0x000000380000780c */ /* 0x000fc80003f25270 */
[----:B------:R-:W-:Y:S02]  /*5650*/  SEL R2, RZ, 0x1, P1 ;  /* 0x00000001ff027807 */ /* 0x000fe40000800000 */
[----:B------:R-:W-:Y:S02]  /*5660*/  SEL R0, R0, RZ, P1 ;  /* 0x000000ff00007207 */ /* 0x000fe40000800000 */
[----:B------:R-:W-:-:S03]  /*5670*/  LOP3.LUT R9, R9, R2, RZ, 0x3c, !PT ;  /* 0x0000000209097212 */ /* 0x000fc600078e3cff */
[----:B0-----:R-:W-:Y:S01]  /*5680*/  IMAD R6, R0, 0x8, R5 ;  /* 0x0000000800067824 */ /* 0x001fe200078e0205 */
[----:B------:R-:W-:Y:S01]  /*5690*/  SHF.L.U32 R3, R9, 0x1f, RZ ;  /* 0x0000001f09037819 */ /* 0x000fe200000006ff */
[----:B-1----:R-:W-:Y:S06]  /*56a0*/  @!P0 BRA `(.L_x_123) ;  /* 0x0000002000408947 */ /* 0x002fec0003800000 */
.L_x_188:
        /* <DEDUP_REMOVED lines=9> */
.L_x_189:
        /* <DEDUP_REMOVED lines=9> */
.L_x_190:
        /* <DEDUP_REMOVED lines=9> */
.L_x_191:
        /* <DEDUP_REMOVED lines=9> */
.L_x_192:
        /* <DEDUP_REMOVED lines=9> */
.L_x_193:
        /* <DEDUP_REMOVED lines=9> */
.L_x_194:
        /* <DEDUP_REMOVED lines=9> */
.L_x_195:
        /* <DEDUP_REMOVED lines=9> */
.L_x_196:
        /* <DEDUP_REMOVED lines=9> */
.L_x_197:
        /* <DEDUP_REMOVED lines=9> */
.L_x_198:
        /* <DEDUP_REMOVED lines=9> */
.L_x_199:
        /* <DEDUP_REMOVED lines=9> */
.L_x_200:
        /* <DEDUP_REMOVED lines=9> */
.L_x_201:
        /* <DEDUP_REMOVED lines=9> */
.L_x_202:
        /* <DEDUP_REMOVED lines=9> */
.L_x_203:
        /* <DEDUP_REMOVED lines=9> */
.L_x_204:
        /* <DEDUP_REMOVED lines=9> */
.L_x_205:
        /* <DEDUP_REMOVED lines=9> */
.L_x_206:
        /* <DEDUP_REMOVED lines=9> */
.L_x_207:
        /* <DEDUP_REMOVED lines=9> */
.L_x_208:
        /* <DEDUP_REMOVED lines=9> */
.L_x_209:
        /* <DEDUP_REMOVED lines=9> */
.L_x_210:
        /* <DEDUP_REMOVED lines=9> */
.L_x_211:
        /* <DEDUP_REMOVED lines=9> */
.L_x_212:
        /* <DEDUP_REMOVED lines=9> */
.L_x_213:
        /* <DEDUP_REMOVED lines=9> */
.L_x_214:
        /* <DEDUP_REMOVED lines=9> */
.L_x_215:
        /* <DEDUP_REMOVED lines=9> */
.L_x_216:
        /* <DEDUP_REMOVED lines=9> */
.L_x_217:
        /* <DEDUP_REMOVED lines=9> */
.L_x_218:
        /* <DEDUP_REMOVED lines=9> */
.L_x_219:
        /* <DEDUP_REMOVED lines=9> */
.L_x_220:
        /* <DEDUP_REMOVED lines=9> */
.L_x_221:
        /* <DEDUP_REMOVED lines=9> */
.L_x_222:
        /* <DEDUP_REMOVED lines=9> */
.L_x_223:
        /* <DEDUP_REMOVED lines=9> */
.L_x_224:
        /* <DEDUP_REMOVED lines=9> */
.L_x_225:
        /* <DEDUP_REMOVED lines=9> */
.L_x_226:
        /* <DEDUP_REMOVED lines=9> */
.L_x_227:
        /* <DEDUP_REMOVED lines=9> */
.L_x_228:
        /* <DEDUP_REMOVED lines=9> */
.L_x_229:
        /* <DEDUP_REMOVED lines=9> */
.L_x_230:
        /* <DEDUP_REMOVED lines=9> */
.L_x_231:
        /* <DEDUP_REMOVED lines=9> */
.L_x_232:
        /* <DEDUP_REMOVED lines=9> */
.L_x_233:
        /* <DEDUP_REMOVED lines=9> */
.L_x_234:
        /* <DEDUP_REMOVED lines=9> */
.L_x_235:
        /* <DEDUP_REMOVED lines=9> */
.L_x_236:
        /* <DEDUP_REMOVED lines=9> */
.L_x_237:
        /* <DEDUP_REMOVED lines=9> */
.L_x_238:
        /* <DEDUP_REMOVED lines=9> */
.L_x_239:
[----:B------:R-:W1:Y:S01]  /*7360*/  SYNCS.PHASECHK.TRANS64.TRYWAIT P0, [R7+URZ], R4 ;  /* 0x00000004070075a7 */ /* 0x000e62000800017f */
[----:B------:R-:W-:-:S05]  /*7370*/  VIADD R0, R0, 0x1 ;  /* 0x0000000100007836 */ /* 0x000fca0000000000 */
[----:B------:R-:W-:-:S04]  /*7380*/  ISETP.NE.AND P1, PT, R0, 0x38, PT ;  /* 0x000000380000780c */ /* 0x000fc80003f25270 */
[----:B------:R-:W-:Y:S02]  /*7390*/  SEL R2, RZ, 0x1, P1 ;  /* 0x00000001ff027807 */ /* 0x000fe40000800000 */
[----:B------:R-:W-:Y:S02]  /*73a0*/  SEL R0, R0, RZ, P1 ;  /* 0x000000ff00007207 */ /* 0x000fe40000800000 */
[----:B------:R-:W-:Y:S01]  /*73b0*/  LOP3.LUT R2, R9, R2, RZ, 0x3c, !PT ;  /* 0x0000000209027212 */ /* 0x000fe200078e3cff */
[----:B-1----:R-:W-:Y:S06]  /*73c0*/  @!P0 BRA `(.L_x_175) ;  /* 0x0000001400088947 */ /* 0x002fec0003800000 */
.L_x_240:
[----:B------:R-:W-:Y:S01]  /*73d0*/  IMAD R5, R0, 0x8, R5 ;  /* 0x0000000800057824 */ /* 0x000fe200078e0205 */
[----:B------:R-:W-:-:S07]  /*73e0*/  SHF.L.U32 R0, R2, 0x1f, RZ ;  /* 0x0000001f02007819 */ /* 0x000fce00000006ff */
.L_x_176:
[----:B--2---:R2:W3:Y:S02]  /*73f0*/  SYNCS.PHASECHK.TRANS64.TRYWAIT P0, [R5+URZ], R0 ;  /* 0x00000000050075a7 */ /* 0x0044e4000800017f */
[----:B---3--:R-:W-:Y:S05]  /*7400*/  @!P0 NANOSLEEP.SYNCS 0x989680 ;  /* 0x009896800000895d */ /* 0x008fea0003900000 */
[----:B------:R-:W3:Y:S02]  /*7410*/  @!P0 SYNCS.PHASECHK.TRANS64 P0, [R5+URZ], R0 ;  /* 0x00000000050085a7 */ /* 0x000ee4000800007f */
[----:B---3--:R-:W-:Y:S05]  /*7420*/  @!P0 BRA `(.L_x_176) ;  /* 0xfffffffc00f08947 */ /* 0x008fea000383ffff */
.L_x_119:
[----:B------:R-:W-:Y:S05]  /*7430*/  BSYNC B0 ;  /* 0x0000000000007941 */ /* 0x000fea0003800000 */
.L_x_118:
[----:B------:R-:W-:Y:S05]  /*7440*/  EXIT ;  /* 0x000000000000794d */ /* 0x000fea0003800000 */
.L_x_16:
[----:B0-----:R-:W-:-:S04]  /*7450*/  IMAD.U32 R3, RZ, RZ, UR44 ;  /* 0x0000002cff037e24 */ /* 0x001fc8000f8e00ff */
[----:B------:R0:W1:Y:S03]  /*7460*/  SYNCS.PHASECHK.TRANS64.TRYWAIT P0, [R3+URZ+-0x8], R0 ;  /* 0xfffff800030075a7 */ /* 0x000066000800017f */
[----:B-1----:R-:W-:Y:S05]  /*7470*/  @!P0 NANOSLEEP.SYNCS 0x989680 ;  /* 0x009896800000895d */ /* 0x002fea0003900000 */
[----:B------:R-:W1:Y:S02]  /*7480*/  @!P0 SYNCS.PHASECHK.TRANS64 P0, [R3+URZ+-0x8], R0 ;  /* 0xfffff800030085a7 */ /* 0x000e64000800007f */
[----:B-1----:R-:W-:Y:S05]  /*7490*/  @!P0 BRA `(.L_x_16) ;  /* 0xfffffffc00ec8947 */ /* 0x002fea000383ffff */
[----:B------:R-:W-:Y:S05]  /*74a0*/  BRA `(.L_x_177) ;  /* 0xffffffa400f07947 */ /* 0x000fea000383ffff */
.L_x_21:
[----:B-1----:R1:W2:Y:S02]  /*74b0*/  SYNCS.PHASECHK.TRANS64.TRYWAIT P1, [R3+URZ], R0 ;  /* 0x00000000030075a7 */ /* 0x0022a4000802017f */
[----:B--2---:R-:W-:Y:S05]  /*74c0*/  @!P1 NANOSLEEP.SYNCS 0x989680 ;  /* 0x009896800000995d */ /* 0x004fea0003900000 */
[----:B------:R-:W2:Y:S02]  /*74d0*/  @!P1 SYNCS.PHASECHK.TRANS64 P1, [R3+URZ], R0 ;  /* 0x00000000030095a7 */ /* 0x000ea4000802007f */
[----:B--2---:R-:W-:Y:S05]  /*74e0*/  @!P1 BRA `(.L_x_21) ;  /* 0xfffffffc00f09947 */ /* 0x004fea000383ffff */
[----:B------:R-:W-:Y:S05]  /*74f0*/  BRA `(.L_x_20) ;  /* 0xffffffa8005c7947 */ /* 0x000fea000383ffff */
.L_x_26:
[----:B-1----:R-:W-:-:S04]  /*7500*/  IMAD.U32 R4, RZ, RZ, UR4 ;  /* 0x00000004ff047e24 */ /* 0x002fc8000f8e00ff */
[----:B------:R1:W2:Y:S03]  /*7510*/  SYNCS.PHASECHK.TRANS64.TRYWAIT P1, [R4+URZ], R3 ;  /* 0x00000003040075a7 */ /* 0x0002a6000802017f */
[----:B--2---:R-:W-:Y:S05]  /*7520*/  @!P1 NANOSLEEP.SYNCS 0x989680 ;  /* 0x009896800000995d */ /* 0x004fea0003900000 */
[----:B------:R-:W2:Y:S02]  /*7530*/  @!P1 SYNCS.PHASECHK.TRANS64 P1, [R4+URZ], R3 ;  /* 0x00000003040095a7 */ /* 0x000ea4000802007f */
[----:B--2---:R-:W-:Y:S05]  /*7540*/  @!P1 BRA `(.L_x_26) ;  /* 0xfffffffc00ec9947 */ /* 0x004fea000383ffff */
[----:B------:R-:W-:Y:S05]  /*7550*/  BRA `(.L_x_25) ;  /* 0xffffffa800b87947 */ /* 0x000fea000383ffff */
.L_x_32:
[----:B0-----:R-:W-:-:S04]  /*7560*/  IMAD.U32 R4, RZ, RZ, UR44 ;  /* 0x0000002cff047e24 */ /* 0x001fc8000f8e00ff */
[----:B------:R0:W1:Y:S03]  /*7570*/  SYNCS.PHASECHK.TRANS64.TRYWAIT P0, [R4+URZ+0x8], R3 ;  /* 0x00000803040075a7 */ /* 0x000066000800017f */
[----:B-1----:R-:W-:Y:S05]  /*7580*/  @!P0 NANOSLEEP.SYNCS 0x989680 ;  /* 0x009896800000895d */ /* 0x002fea0003900000 */
[----:B------:R-:W1:Y:S02]  /*7590*/  @!P0 SYNCS.PHASECHK.TRANS64 P0, [R4+URZ+0x8], R3 ;  /* 0x00000803040085a7 */ /* 0x000e64000800007f */
[----:B-1----:R-:W-:Y:S05]  /*75a0*/  @!P0 BRA `(.L_x_32) ;  /* 0xfffffffc00ec8947 */ /* 0x002fea000383ffff */
[----:B------:R-:W-:Y:S05]  /*75b0*/  BRA `(.L_x_178) ;  /* 0xffffffac00887947 */ /* 0x000fea000383ffff */
.L_x_105:
[----:B------:R-:W-:Y:S01]  /*75c0*/  BSSY B1, `(.L_x_179) ;  /* 0x0000006000017945 */ /* 0x000fe20003800000 */
[----:B------:R-:W-:-:S07]  /*75d0*/  IMAD.MOV.U32 R15, RZ, RZ, -0x1 ;  /* 0xffffffffff0f7424 */ /* 0x000fce00078e00ff */
[----:B-----5:R-:W-:Y:S05]  /*75e0*/  WARPSYNC.COLLECTIVE R15, `(.L_x_180) ;  /* 0x000000000f0c7348 */ /* 0x020fea0003c00000 */
[----:B------:R-:W-:Y:S02]  /*75f0*/  ELECT P6, UR62, PT ;  /* 0x00000000003e782f */ /* 0x000fe400038c0000 */
[----:B------:R-:W-:Y:S01]  /*7600*/  MOV R14, UR62 ;  /* 0x0000003e000e7c02 */ /* 0x000fe20008000f00 */
[----:B-----5:R-:W-:Y:S10]  /*7610*/  ENDCOLLECTIVE ;  /* 0x000000000000791b */ /* 0x020ff40003800000 */
.L_x_180:
[----:B------:R-:W-:Y:S05]  /*7620*/  BSYNC B1 ;  /* 0x0000000000017941 */ /* 0x000fea0003800000 */
.L_x_179:
[----:B------:R-:W-:Y:S05]  /*7630*/  BRA `(.L_x_181) ;  /* 0xffffffd000c47947 */ /* 0x000fea000383ffff */
.L_x_108:
[----:B-1----:R1:W2:Y:S02]  /*7640*/  SYNCS.PHASECHK.TRANS64.TRYWAIT P1, [R11+URZ+0x1c0], R6 ;  /* 0x0001c0060b0075a7 */ /* 0x0022a4000802017f */
[----:B--2---:R-:W-:Y:S05]  /*7650*/  @!P1 NANOSLEEP.SYNCS 0x989680 ;  /* 0x009896800000995d */ /* 0x004fea0003900000 */
[----:B------:R-:W2:Y:S02]  /*7660*/  @!P1 SYNCS.PHASECHK.TRANS64 P1, [R11+URZ+0x1c0], R6 ;  /* 0x0001c0060b0095a7 */ /* 0x000ea4000802007f */
[----:B--2---:R-:W-:Y:S05]  /*7670*/  @!P1 BRA `(.L_x_108) ;  /* 0xfffffffc00f09947 */ /* 0x004fea000383ffff */
[----:B------:R-:W-:Y:S05]  /*7680*/  BRA `(.L_x_182) ;  /* 0xffffffd000f87947 */ /* 0x000fea000383ffff */
.L_x_117:
[----:B------:R-:W-:Y:S01]  /*7690*/  BSSY B0, `(.L_x_183) ;  /* 0x0000006000007945 */ /* 0x000fe20003800000 */
[----:B------:R-:W-:-:S07]  /*76a0*/  IMAD.MOV.U32 R15, RZ, RZ, -0x1 ;  /* 0xffffffffff0f7424 */ /* 0x000fce00078e00ff */
[----:B-----5:R-:W-:Y:S05]  /*76b0*/  WARPSYNC.COLLECTIVE R15, `(.L_x_184) ;  /* 0x000000000f0c7348 */ /* 0x020fea0003c00000 */
[----:B------:R-:W-:Y:S02]  /*76c0*/  ELECT P6, UR62, PT ;  /* 0x00000000003e782f */ /* 0x000fe400038c0000 */
[----:B------:R-:W-:Y:S01]  /*76d0*/  MOV R14, UR62 ;  /* 0x0000003e000e7c02 */ /* 0x000fe20008000f00 */
[----:B-----5:R-:W-:Y:S10]  /*76e0*/  ENDCOLLECTIVE ;  /* 0x000000000000791b */ /* 0x020ff40003800000 */
.L_x_184:
[----:B------:R-:W-:Y:S05]  /*76f0*/  BSYNC B0 ;  /* 0x0000000000007941 */ /* 0x000fea0003800000 */
.L_x_183:
[----:B------:R-:W-:Y:S05]  /*7700*/  BRA `(.L_x_185) ;  /* 0xffffffdc004c7947 */ /* 0x000fea000383ffff */
.L_x_121:
[----:B0-----:R0:W1:Y:S02]  /*7710*/  SYNCS.PHASECHK.TRANS64.TRYWAIT P0, [R7+URZ], R2 ;  /* 0x00000002070075a7 */ /* 0x001064000800017f */
[----:B-1----:R-:W-:Y:S05]  /*7720*/  @!P0 NANOSLEEP.SYNCS 0x989680 ;  /* 0x009896800000895d */ /* 0x002fea0003900000 */
[----:B------:R-:W1:Y:S02]  /*7730*/  @!P0 SYNCS.PHASECHK.TRANS64 P0, [R7+URZ], R2 ;  /* 0x00000002070085a7 */ /* 0x000e64000800007f */
[----:B-1----:R-:W-:Y:S05]  /*7740*/  @!P0 BRA `(.L_x_121) ;  /* 0xfffffffc00f08947 */ /* 0x002fea000383ffff */
[----:B------:R-:W-:Y:S05]  /*7750*/  BRA `(.L_x_186) ;  /* 0xffffffdc008c7947 */ /* 0x000fea000383ffff */
.L_x_122:
[----:B0-----:R0:W1:Y:S02]  /*7760*/  SYNCS.PHASECHK.TRANS64.TRYWAIT P0, [R6+URZ], R3 ;  /* 0x00000003060075a7 */ /* 0x001064000800017f */
[----:B-1----:R-:W-:Y:S05]  /*7770*/  @!P0 NANOSLEEP.SYNCS 0x989680 ;  /* 0x009896800000895d */ /* 0x002fea0003900000 */
[----:B------:R-:W1:Y:S02]  /*7780*/  @!P0 SYNCS.PHASECHK.TRANS64 P0, [R6+URZ], R3 ;  /* 0x00000003060085a7 */ /* 0x000e64000800007f */
[----:B-1----:R-:W-:Y:S05]  /*7790*/  @!P0 BRA `(.L_x_122) ;  /* 0xfffffffc00f08947 */ /* 0x002fea000383ffff */
[----:B------:R-:W-:Y:S05]  /*77a0*/  BRA `(.L_x_187) ;  /* 0xffffffdc009c7947 */ /* 0x000fea000383ffff */
.L_x_123:
[----:B0-----:R0:W1:Y:S02]  /*77b0*/  SYNCS.PHASECHK.TRANS64.TRYWAIT P0, [R7+URZ], R4 ;  /* 0x00000004070075a7 */ /* 0x001064000800017f */
[----:B-1----:R-:W-:Y:S05]  /*77c0*/  @!P0 NANOSLEEP.SYNCS 0x989680 ;  /* 0x009896800000895d */ /* 0x002fea0003900000 */
[----:B------:R-:W1:Y:S02]  /*77d0*/  @!P0 SYNCS.PHASECHK.TRANS64 P0, [R7+URZ], R4 ;  /* 0x00000004070085a7 */ /* 0x000e64000800007f */
[----:B-1----:R-:W-:Y:S05]  /*77e0*/  @!P0 BRA `(.L_x_123) ;  /* 0xfffffffc00f08947 */ /* 0x002fea000383ffff */
[----:B------:R-:W-:Y:S05]  /*77f0*/  BRA `(.L_x_188) ;  /* 0xffffffdc00ac7947 */ /* 0x000fea000383ffff */
.L_x_124:
[----:B0-----:R0:W1:Y:S02]  /*7800*/  SYNCS.PHASECHK.TRANS64.TRYWAIT P0, [R6+URZ], R3 ;  /* 0x00000003060075a7 */ /* 0x001064000800017f */
[----:B-1----:R-:W-:Y:S05]  /*7810*/  @!P0 NANOSLEEP.SYNCS 0x989680 ;  /* 0x009896800000895d */ /* 0x002fea0003900000 */
[----:B------:R-:W1:Y:S02]  /*7820*/  @!P0 SYNCS.PHASECHK.TRANS64 P0, [R6+URZ], R3 ;  /* 0x00000003060085a7 */ /* 0x000e64000800007f */
[----:B-1----:R-:W-:Y:S05]  /*7830*/  @!P0 BRA `(.L_x_124) ;  /* 0xfffffffc00f08947 */ /* 0x002fea000383ffff */
[----:B------:R-:W-:Y:S05]  /*7840*/  BRA `(.L_x_189) ;  /* 0xffffffdc00bc7947 */ /* 0x000fea000383ffff */
.L_x_125:
[----:B0-----:R0:W1:Y:S02]  /*7850*/  SYNCS.PHASECHK.TRANS64.TRYWAIT P0, [R7+URZ], R4 ;  /* 0x00000004070075a7 */ /* 0x001064000800017f */
[----:B-1----:R-:W-:Y:S05]  /*7860*/  @!P0 NANOSLEEP.SYNCS 0x989680 ;  /* 0x009896800000895d */ /* 0x002fea0003900000 */
[----:B------:R-:W1:Y:S02]  /*7870*/  @!P0 SYNCS.PHASECHK.TRANS64 P0, [R7+URZ], R4 ;  /* 0x00000004070085a7 */ /* 0x000e64000800007f */
[----:B-1----:R-:W-:Y:S05]  /*7880*/  @!P0 BRA `(.L_x_125) ;  /* 0xfffffffc00f08947 */ /* 0x002fea000383ffff */
[----:B------:R-:W-:Y:S05]  /*7890*/  BRA `(.L_x_190) ;  /* 0xffffffdc00cc7947 */ /* 0x000fea000383ffff */
.L_x_126:
[----:B0-----:R0:W1:Y:S02]  /*78a0*/  SYNCS.PHASECHK.TRANS64.TRYWAIT P0, [R6+URZ], R3 ;  /* 0x00000003060075a7 */ /* 0x001064000800017f */
[----:B-1----:R-:W-:Y:S05]  /*78b0*/  @!P0 NANOSLEEP.SYNCS 0x989680 ;  /* 0x009896800000895d */ /* 0x002fea0003900000 */
[----:B------:R-:W1:Y:S02]  /*78c0*/  @!P0 SYNCS.PHASECHK.TRANS64 P0, [R6+URZ], R3 ;  /* 0x00000003060085a7 */ /* 0x000e64000800007f */
[----:B-1----:R-:W-:Y:S05]  /*78d0*/  @!P0 BRA `(.L_x_126) ;  /* 0xfffffffc00f08947 */ /* 0x002fea000383ffff */
[----:B------:R-:W-:Y:S05]  /*78e0*/  BRA `(.L_x_191) ;  /* 0xffffffdc00dc7947 */ /* 0x000fea000383ffff */
.L_x_127:
[----:B0-----:R0:W1:Y:S02]  /*78f0*/  SYNCS.PHASECHK.TRANS64.TRYWAIT P0, [R7+URZ], R4 ;  /* 0x00000004070075a7 */ /* 0x001064000800017f */
[----:B-1----:R-:W-:Y:S05]  /*7900*/  @!P0 NANOSLEEP.SYNCS 0x989680 ;  /* 0x009896800000895d */ /* 0x002fea0003900000 */
[----:B------:R-:W1:Y:S02]  /*7910*/  @!P0 SYNCS.PHASECHK.TRANS64 P0, [R7+URZ], R4 ;  /* 0x00000004070085a7 */ /* 0x000e64000800007f */
[----:B-1----:R-:W-:Y:S05]  /*7920*/  @!P0 BRA `(.L_x_127) ;  /* 0xfffffffc00f08947 */ /* 0x002fea000383ffff */
[----:B------:R-:W-:Y:S05]  /*7930*/  BRA `(.L_x_192) ;  /* 0xffffffdc00ec7947 */ /* 0x000fea000383ffff */
.L_x_128:
[----:B0-----:R0:W1:Y:S02]  /*7940*/  SYNCS.PHASECHK.TRANS64.TRYWAIT P0, [R6+URZ], R3 ;  /* 0x00000003060075a7 */ /* 0x001064000800017f */
[----:B-1----:R-:W-:Y:S05]  /*7950*/  @!P0 NANOSLEEP.SYNCS 0x989680 ;  /* 0x009896800000895d */ /* 0x002fea0003900000 */
[----:B------:R-:W1:Y:S02]  /*7960*/  @!P0 SYNCS.PHASECHK.TRANS64 P0, [R6+URZ], R3 ;  /* 0x00000003060085a7 */ /* 0x000e64000800007f */
[----:B-1----:R-:W-:Y:S05]  /*7970*/  @!P0 BRA `(.L_x_128) ;  /* 0xfffffffc00f08947 */ /* 0x002fea000383ffff */
[----:B------:R-:W-:Y:S05]  /*7980*/  BRA `(.L_x_193) ;  /* 0xffffffdc00fc7947 */ /* 0x000fea000383ffff */
.L_x_129:
[----:B0-----:R0:W1:Y:S02]  /*7990*/  SYNCS.PHASECHK.TRANS64.TRYWAIT P0, [R7+URZ], R4 ;  /* 0x00000004070075a7 */ /* 0x001064000800017f */
[----:B-1----:R-:W-:Y:S05]  /*79a0*/  @!P0 NANOSLEEP.SYNCS 0x989680 ;  /* 0x009896800000895d */ /* 0x002fea0003900000 */
[----:B------:R-:W1:Y:S02]  /*79b0*/  @!P0 SYNCS.PHASECHK.TRANS64 P0, [R7+URZ], R4 ;  /* 0x00000004070085a7 */ /* 0x000e64000800007f */
[----:B-1----:R-:W-:Y:S05]  /*79c0*/  @!P0 BRA `(.L_x_129) ;  /* 0xfffffffc00f08947 */ /* 0x002fea000383ffff */
[----:B------:R-:W-:Y:S05]  /*79d0*/  BRA `(.L_x_194) ;  /* 0xffffffe0000c7947 */ /* 0x000fea000383ffff */
.L_x_130:
[----:B0-----:R0:W1:Y:S02]  /*79e0*/  SYNCS.PHASECHK.TRANS64.TRYWAIT P0, [R6+URZ], R3 ;  /* 0x00000003060075a7 */ /* 0x001064000800017f */
[----:B-1----:R-:W-:Y:S05]  /*79f0*/  @!P0 NANOSLEEP.SYNCS 0x989680 ;  /* 0x009896800000895d */ /* 0x002fea0003900000 */
[----:B------:R-:W1:Y:S02]  /*7a00*/  @!P0 SYNCS.PHASECHK.TRANS64 P0, [R6+URZ], R3 ;  /* 0x00000003060085a7 */ /* 0x000e64000800007f */
[----:B-1----:R-:W-:Y:S05]  /*7a10*/  @!P0 BRA `(.L_x_130) ;  /* 0xfffffffc00f08947 */ /* 0x002fea000383ffff */
[----:B------:R-:W-:Y:S05]  /*7a20*/  BRA `(.L_x_195) ;  /* 0xffffffe0001c7947 */ /* 0x000fea000383ffff */
.L_x_131:
[----:B0-----:R0:W1:Y:S02]  /*7a30*/  SYNCS.PHASECHK.TRANS64.TRYWAIT P0, [R7+URZ], R4 ;  /* 0x00000004070075a7 */ /* 0x001064000800017f */
[----:B-1----:R-:W-:Y:S05]  /*7a40*/  @!P0 NANOSLEEP.SYNCS 0x989680 ;  /* 0x009896800000895d */ /* 0x002fea0003900000 */
[----:B------:R-:W1:Y:S02]  /*7a50*/  @!P0 SYNCS.PHASECHK.TRANS64 P0, [R7+URZ], R4 ;  /* 0x00000004070085a7 */ /* 0x000e64000800007f */
[----:B-1----:R-:W-:Y:S05]  /*7a60*/  @!P0 BRA `(.L_x_131) ;  /* 0xfffffffc00f08947 */ /* 0x002fea000383ffff */
[----:B------:R-:W-:Y:S05]  /*7a70*/  BRA `(.L_x_196) ;  /* 0xffffffe0002c7947 */ /* 0x000fea000383ffff */
.L_x_132:
[----:B0-----:R0:W1:Y:S02]  /*7a80*/  SYNCS.PHASECHK.TRANS64.TRYWAIT P0, [R6+URZ], R3 ;  /* 0x00000003060075a7 */ /* 0x001064000800017f */
[----:B-1----:R-:W-:Y:S05]  /*7a90*/  @!P0 NANOSLEEP.SYNCS 0x989680 ;  /* 0x009896800000895d */ /* 0x002fea0003900000 */
[----:B------:R-:W1:Y:S02]  /*7aa0*/  @!P0 SYNCS.PHASECHK.TRANS64 P0, [R6+URZ], R3 ;  /* 0x00000003060085a7 */ /* 0x000e64000800007f */
[----:B-1----:R-:W-:Y:S05]  /*7ab0*/  @!P0 BRA `(.L_x_132) ;  /* 0xfffffffc00f08947 */ /* 0x002fea000383ffff */
[----:B------:R-:W-:Y:S05]  /*7ac0*/  BRA `(.L_x_197) ;  /* 0xffffffe0003c7947 */ /* 0x000fea000383ffff */
.L_x_133:
[----:B0-----:R0:W1:Y:S02]  /*7ad0*/  SYNCS.PHASECHK.TRANS64.TRYWAIT P0, [R7+URZ], R4 ;  /* 0x00000004070075a7 */ /* 0x001064000800017f */
[----:B-1----:R-:W-:Y:S05]  /*7ae0*/  @!P0 NANOSLEEP.SYNCS 0x989680 ;  /* 0x009896800000895d */ /* 0x002fea0003900000 */
[----:B------:R-:W1:Y:S02]  /*7af0*/  @!P0 SYNCS.PHASECHK.TRANS64 P0, [R7+URZ], R4 ;  /* 0x00000004070085a7 */ /* 0x000e64000800007f */
[----:B-1----:R-:W-:Y:S05]  /*7b00*/  @!P0 BRA `(.L_x_133) ;  /* 0xfffffffc00f08947 */ /* 0x002fea000383ffff */
[----:B------:R-:W-:Y:S05]  /*7b10*/  BRA `(.L_x_198) ;  /* 0xffffffe0004c7947 */ /* 0x000fea000383ffff */
.L_x_134:
[----:B0-----:R0:W1:Y:S02]  /*7b20*/  SYNCS.PHASECHK.TRANS64.TRYWAIT P0, [R6+URZ], R3 ;  /* 0x00000003060075a7 */ /* 0x001064000800017f */
[----:B-1----:R-:W-:Y:S05]  /*7b30*/  @!P0 NANOSLEEP.SYNCS 0x989680 ;  /* 0x009896800000895d */ /* 0x002fea0003900000 */
[----:B------:R-:W1:Y:S02]  /*7b40*/  @!P0 SYNCS.PHASECHK.TRANS64 P0, [R6+URZ], R3 ;  /* 0x00000003060085a7 */ /* 0x000e64000800007f */
[----:B-1----:R-:W-:Y:S05]  /*7b50*/  @!P0 BRA `(.L_x_134) ;  /* 0xfffffffc00f08947 */ /* 0x002fea000383ffff */
[----:B------:R-:W-:Y:S05]  /*7b60*/  BRA `(.L_x_199) ;  /* 0xffffffe0005c7947 */ /* 0x000fea000383ffff */
.L_x_135:
[----:B0-----:R0:W1:Y:S02]  /*7b70*/  SYNCS.PHASECHK.TRANS64.TRYWAIT P0, [R7+URZ], R4 ;  /* 0x00000004070075a7 */ /* 0x001064000800017f */
[----:B-1----:R-:W-:Y:S05]  /*7b80*/  @!P0 NANOSLEEP.SYNCS 0x989680 ;  /* 0x009896800000895d */ /* 0x002fea0003900000 */
[----:B------:R-:W1:Y:S02]  /*7b90*/  @!P0 SYNCS.PHASECHK.TRANS64 P0, [R7+URZ], R4 ;  /* 0x00000004070085a7 */ /* 0x000e64000800007f */
[----:B-1----:R-:W-:Y:S05]  /*7ba0*/  @!P0 BRA `(.L_x_135) ;  /* 0xfffffffc00f08947 */ /* 0x002fea000383ffff */
[----:B------:R-:W-:Y:S05]  /*7bb0*/  BRA `(.L_x_200) ;  /* 0xffffffe0006c7947 */ /* 0x000fea000383ffff */
.L_x_136:
[----:B0-----:R0:W1:Y:S02]  /*7bc0*/  SYNCS.PHASECHK.TRANS64.TRYWAIT P0, [R6+URZ], R3 ;  /* 0x00000003060075a7 */ /* 0x001064000800017f */
[----:B-1----:R-:W-:Y:S05]  /*7bd0*/  @!P0 NANOSLEEP.SYNCS 0x989680 ;  /* 0x009896800000895d */ /* 0x002fea0003900000 */
[----:B------:R-:W1:Y:S02]  /*7be0*/  @!P0 SYNCS.PHASECHK.TRANS64 P0, [R6+URZ], R3 ;  /* 0x00000003060085a7 */ /* 0x000e64000800007f */
[----:B-1----:R-:W-:Y:S05]  /*7bf0*/  @!P0 BRA `(.L_x_136) ;  /* 0xfffffffc00f08947 */ /* 0x002fea000383ffff */
[----:B------:R-:W-:Y:S05]  /*7c00*/  BRA `(.L_x_201) ;  /* 0xffffffe0007c7947 */ /* 0x000fea000383ffff */
.L_x_137:
[----:B0-----:R0:W1:Y:S02]  /*7c10*/  SYNCS.PHASECHK.TRANS64.TRYWAIT P0, [R7+URZ], R4 ;  /* 0x00000004070075a7 */ /* 0x001064000800017f */
[----:B-1----:R-:W-:Y:S05]  /*7c20*/  @!P0 NANOSLEEP.SYNCS 0x989680 ;  /* 0x009896800000895d */ /* 0x002fea0003900000 */
[----:B------:R-:W1:Y:S02]  /*7c30*/  @!P0 SYNCS.PHASECHK.TRANS64 P0, [R7+URZ], R4 ;  /* 0x00000004070085a7 */ /* 0x000e64000800007f */
[----:B-1----:R-:W-:Y:S05]  /*7c40*/  @!P0 BRA `(.L_x_137) ;  /* 0xfffffffc00f08947 */ /* 0x002fea000383ffff */
[----:B------:R-:W-:Y:S05]  /*7c50*/  BRA `(.L_x_202) ;  /* 0xffffffe0008c7947 */ /* 0x000fea000383ffff */
.L_x_138:
[----:B0-----:R0:W1:Y:S02]  /*7c60*/  SYNCS.PHASECHK.TRANS64.TRYWAIT P0, [R6+URZ], R3 ;  /* 0x00000003060075a7 */ /* 0x001064000800017f */
[----:B-1----:R-:W-:Y:S05]  /*7c70*/  @!P0 NANOSLEEP.SYNCS 0x989680 ;  /* 0x009896800000895d */ /* 0x002fea0003900000 */
[----:B------:R-:W1:Y:S02]  /*7c80*/  @!P0 SYNCS.PHASECHK.TRANS64 P0, [R6+URZ], R3 ;  /* 0x00000003060085a7 */ /* 0x000e64000800007f */
[----:B-1----:R-:W-:Y:S05]  /*7c90*/  @!P0 BRA `(.L_x_138) ;  /* 0xfffffffc00f08947 */ /* 0x002fea000383ffff */
[----:B------:R-:W-:Y:S05]  /*7ca0*/  BRA `(.L_x_203) ;  /* 0xffffffe0009c7947 */ /* 0x000fea000383ffff */
.L_x_139:
[----:B0-----:R0:W1:Y:S02]  /*7cb0*/  SYNCS.PHASECHK.TRANS64.TRYWAIT P0, [R7+URZ], R4 ;  /* 0x00000004070075a7 */ /* 0x001064000800017f */
[----:B-1----:R-:W-:Y:S05]  /*7cc0*/  @!P0 NANOSLEEP.SYNCS 0x989680 ;  /* 0x009896800000895d */ /* 0x002fea0003900000 */
[----:B------:R-:W1:Y:S02]  /*7cd0*/  @!P0 SYNCS.PHASECHK.TRANS64 P0, [R7+URZ], R4 ;  /* 0x00000004070085a7 */ /* 0x000e64000800007f */
[----:B-1----:R-:W-:Y:S05]  /*7ce0*/  @!P0 BRA `(.L_x_139) ;  /* 0xfffffffc00f08947 */ /* 0x002fea000383ffff */
[----:B------:R-:W-:Y:S05]  /*7cf0*/  BRA `(.L_x_204) ;  /* 0xffffffe000ac7947 */ /* 0x000fea000383ffff */
.L_x_140:
[----:B0-----:R0:W1:Y:S02]  /*7d00*/  SYNCS.PHASECHK.TRANS64.TRYWAIT P0, [R6+URZ], R3 ;  /* 0x00000003060075a7 */ /* 0x001064000800017f */
[----:B-1----:R-:W-:Y:S05]  /*7d10*/  @!P0 NANOSLEEP.SYNCS 0x989680 ;  /* 0x009896800000895d */ /* 0x002fea0003900000 */
[----:B------:R-:W1:Y:S02]  /*7d20*/  @!P0 SYNCS.PHASECHK.TRANS64 P0, [R6+URZ], R3 ;  /* 0x00000003060085a7 */ /* 0x000e64000800007f */
[----:B-1----:R-:W-:Y:S05]  /*7d30*/  @!P0 BRA `(.L_x_140) ;  /* 0xfffffffc00f08947 */ /* 0x002fea000383ffff */
[----:B------:R-:W-:Y:S05]  /*7d40*/  BRA `(.L_x_205) ;  /* 0xffffffe000bc7947 */ /* 0x000fea000383ffff */
.L_x_141:
[----:B0-----:R0:W1:Y:S02]  /*7d50*/  SYNCS.PHASECHK.TRANS64.TRYWAIT P0, [R7+URZ], R4 ;  /* 0x00000004070075a7 */ /* 0x001064000800017f */
[----:B-1----:R-:W-:Y:S05]  /*7d60*/  @!P0 NANOSLEEP.SYNCS 0x989680 ;  /* 0x009896800000895d */ /* 0x002fea0003900000 */
[----:B------:R-:W1:Y:S02]  /*7d70*/  @!P0 SYNCS.PHASECHK.TRANS64 P0, [R7+URZ], R4 ;  /* 0x00000004070085a7 */ /* 0x000e64000800007f */
[----:B-1----:R-:W-:Y:S05]  /*7d80*/  @!P0 BRA `(.L_x_141) ;  /* 0xfffffffc00f08947 */ /* 0x002fea000383ffff */
[----:B------:R-:W-:Y:S05]  /*7d90*/  BRA `(.L_x_206) ;  /* 0xffffffe000cc7947 */ /* 0x000fea000383ffff */
.L_x_142:
[----:B0-----:R0:W1:Y:S02]  /*7da0*/  SYNCS.PHASECHK.TRANS64.TRYWAIT P0, [R6+URZ], R3 ;  /* 0x00000003060075a7 */ /* 0x001064000800017f */
[----:B-1----:R-:W-:Y:S05]  /*7db0*/  @!P0 NANOSLEEP.SYNCS 0x989680 ;  /* 0x009896800000895d */ /* 0x002fea0003900000 */
[----:B------:R-:W1:Y:S02]  /*7dc0*/  @!P0 SYNCS.PHASECHK.TRANS64 P0, [R6+URZ], R3 ;  /* 0x00000003060085a7 */ /* 0x000e64000800007f */
[----:B-1----:R-:W-:Y:S05]  /*7dd0*/  @!P0 BRA `(.L_x_142) ;  /* 0xfffffffc00f08947 */ /* 0x002fea000383ffff */
[----:B------:R-:W-:Y:S05]  /*7de0*/  BRA `(.L_x_207) ;  /* 0xffffffe000dc7947 */ /* 0x000fea000383ffff */
.L_x_143:
[----:B0-----:R0:W1:Y:S02]  /*7df0*/  SYNCS.PHASECHK.TRANS64.TRYWAIT P0, [R7+URZ], R4 ;  /* 0x00000004070075a7 */ /* 0x001064000800017f */
[----:B-1----:R-:W-:Y:S05]  /*7e00*/  @!P0 NANOSLEEP.SYNCS 0x989680 ;  /* 0x009896800000895d */ /* 0x002fea0003900000 */
[----:B------:R-:W1:Y:S02]  /*7e10*/  @!P0 SYNCS.PHASECHK.TRANS64 P0, [R7+URZ], R4 ;  /* 0x00000004070085a7 */ /* 0x000e64000800007f */
[----:B-1----:R-:W-:Y:S05]  /*7e20*/  @!P0 BRA `(.L_x_143) ;  /* 0xfffffffc00f08947 */ /* 0x002fea000383ffff */
[----:B------:R-:W-:Y:S05]  /*7e30*/  BRA `(.L_x_208) ;  /* 0xffffffe000ec7947 */ /* 0x000fea000383ffff */
.L_x_144:
[----:B0-----:R0:W1:Y:S02]  /*7e40*/  SYNCS.PHASECHK.TRANS64.TRYWAIT P0, [R6+URZ], R3 ;  /* 0x00000003060075a7 */ /* 0x001064000800017f */
[----:B-1----:R-:W-:Y:S05]  /*7e50*/  @!P0 NANOSLEEP.SYNCS 0x989680 ;  /* 0x009896800000895d */ /* 0x002fea0003900000 */
[----:B------:R-:W1:Y:S02]  /*7e60*/  @!P0 SYNCS.PHASECHK.TRANS64 P0, [R6+URZ], R3 ;  /* 0x00000003060085a7 */ /* 0x000e64000800007f */
[----:B-1----:R-:W-:Y:S05]  /*7e70*/  @!P0 BRA `(.L_x_144) ;  /* 0xfffffffc00f08947 */ /* 0x002fea000383ffff */
[----:B------:R-:W-:Y:S05]  /*7e80*/  BRA `(.L_x_209) ;  /* 0xffffffe000fc7947 */ /* 0x000fea000383ffff */
.L_x_145:
[----:B0-----:R0:W1:Y:S02]  /*7e90*/  SYNCS.PHASECHK.TRANS64.TRYWAIT P0, [R7+URZ], R4 ;  /* 0x00000004070075a7 */ /* 0x001064000800017f */
[----:B-1----:R-:W-:Y:S05]  /*7ea0*/  @!P0 NANOSLEEP.SYNCS 0x989680 ;  /* 0x009896800000895d */ /* 0x002fea0003900000 */
[----:B------:R-:W1:Y:S02]  /*7eb0*/  @!P0 SYNCS.PHASECHK.TRANS64 P0, [R7+URZ], R4 ;  /* 0x00000004070085a7 */ /* 0x000e64000800007f */
[----:B-1----:R-:W-:Y:S05]  /*7ec0*/  @!P0 BRA `(.L_x_145) ;  /* 0xfffffffc00f08947 */ /* 0x002fea000383ffff */
[----:B------:R-:W-:Y:S05]  /*7ed0*/  BRA `(.L_x_210) ;  /* 0xffffffe4000c7947 */ /* 0x000fea000383ffff */
.L_x_146:
[----:B0-----:R0:W1:Y:S02]  /*7ee0*/  SYNCS.PHASECHK.TRANS64.TRYWAIT P0, [R6+URZ], R3 ;  /* 0x00000003060075a7 */ /* 0x001064000800017f */
[----:B-1----:R-:W-:Y:S05]  /*7ef0*/  @!P0 NANOSLEEP.SYNCS 0x989680 ;  /* 0x009896800000895d */ /* 0x002fea0003900000 */
[----:B------:R-:W1:Y:S02]  /*7f00*/  @!P0 SYNCS.PHASECHK.TRANS64 P0, [R6+URZ], R3 ;  /* 0x00000003060085a7 */ /* 0x000e64000800007f */
[----:B-1----:R-:W-:Y:S05]  /*7f10*/  @!P0 BRA `(.L_x_146) ;  /* 0xfffffffc00f08947 */ /* 0x002fea000383ffff */
[----:B------:R-:W-:Y:S05]  /*7f20*/  BRA `(.L_x_211) ;  /* 0xffffffe4001c7947 */ /* 0x000fea000383ffff */
.L_x_147:
[----:B0-----:R0:W1:Y:S02]  /*7f30*/  SYNCS.PHASECHK.TRANS64.TRYWAIT P0, [R7+URZ], R4 ;  /* 0x00000004070075a7 */ /* 0x001064000800017f */
[----:B-1----:R-:W-:Y:S05]  /*7f40*/  @!P0 NANOSLEEP.SYNCS 0x989680 ;  /* 0x009896800000895d */ /* 0x002fea0003900000 */
[----:B------:R-:W1:Y:S02]  /*7f50*/  @!P0 SYNCS.PHASECHK.TRANS64 P0, [R7+URZ], R4 ;  /* 0x00000004070085a7 */ /* 0x000e64000800007f */
[----:B-1----:R-:W-:Y:S05]  /*7f60*/  @!P0 BRA `(.L_x_147) ;  /* 0xfffffffc00f08947 */ /* 0x002fea000383ffff */
[----:B------:R-:W-:Y:S05]  /*7f70*/  BRA `(.L_x_212) ;  /* 0xffffffe4002c7947 */ /* 0x000fea000383ffff */
.L_x_148:
[----:B0-----:R0:W1:Y:S02]  /*7f80*/  SYNCS.PHASECHK.TRANS64.TRYWAIT P0, [R6+URZ], R3 ;  /* 0x00000003060075a7 */ /* 0x001064000800017f */
[----:B-1----:R-:W-:Y:S05]  /*7f90*/  @!P0 NANOSLEEP.SYNCS 0x989680 ;  /* 0x009896800000895d */ /* 0x002fea0003900000 */
[----:B------:R-:W1:Y:S02]  /*7fa0*/  @!P0 SYNCS.PHASECHK.TRANS64 P0, [R6+URZ], R3 ;  /* 0x00000003060085a7 */ /* 0x000e64000800007f */
[----:B-1----:R-:W-:Y:S05]  /*7fb0*/  @!P0 BRA `(.L_x_148) ;  /* 0xfffffffc00f08947 */ /* 0x002fea000383ffff */
[----:B------:R-:W-:Y:S05]  /*7fc0*/  BRA `(.L_x_213) ;  /* 0xffffffe4003c7947 */ /* 0x000fea000383ffff */
.L_x_149:
[----:B0-----:R0:W1:Y:S02]  /*7fd0*/  SYNCS.PHASECHK.TRANS64.TRYWAIT P0, [R7+URZ], R4 ;  /* 0x00000004070075a7 */ /* 0x001064000800017f */
[----:B-1----:R-:W-:Y:S05]  /*7fe0*/  @!P0 NANOSLEEP.SYNCS 0x989680 ;  /* 0x009896800000895d */ /* 0x002fea0003900000 */
[----:B------:R-:W1:Y:S02]  /*7ff0*/  @!P0 SYNCS.PHASECHK.TRANS64 P0, [R7+URZ], R4 ;  /* 0x00000004070085a7 */ /* 0x000e64000800007f */
[----:B-1----:R-:W-:Y:S05]  /*8000*/  @!P0 BRA `(.L_x_149) ;  /* 0xfffffffc00f08947 */ /* 0x002fea000383ffff */
[----:B------:R-:W-:Y:S05]  /*8010*/  BRA `(.L_x_214) ;  /* 0xffffffe4004c7947 */ /* 0x000fea000383ffff */
.L_x_150:
[----:B0-----:R0:W1:Y:S02]  /*8020*/  SYNCS.PHASECHK.TRANS64.TRYWAIT P0, [R6+URZ], R3 ;  /* 0x00000003060075a7 */ /* 0x001064000800017f */
[----:B-1----:R-:W-:Y:S05]  /*8030*/  @!P0 NANOSLEEP.SYNCS 0x989680 ;  /* 0x009896800000895d */ /* 0x002fea0003900000 */
[----:B------:R-:W1:Y:S02]  /*8040*/  @!P0 SYNCS.PHASECHK.TRANS64 P0, [R6+URZ], R3 ;  /* 0x00000003060085a7 */ /* 0x000e64000800007f */
[----:B-1----:R-:W-:Y:S05]  /*8050*/  @!P0 BRA `(.L_x_150) ;  /* 0xfffffffc00f08947 */ /* 0x002fea000383ffff */
[----:B------:R-:W-:Y:S05]  /*8060*/  BRA `(.L_x_215) ;  /* 0xffffffe4005c7947 */ /* 0x000fea000383ffff */
.L_x_151:
[----:B0-----:R0:W1:Y:S02]  /*8070*/  SYNCS.PHASECHK.TRANS64.TRYWAIT P0, [R7+URZ], R4 ;  /* 0x00000004070075a7 */ /* 0x001064000800017f */
[----:B-1----:R-:W-:Y:S05]  /*8080*/  @!P0 NANOSLEEP.SYNCS 0x989680 ;  /* 0x009896800000895d */ /* 0x002fea0003900000 */
[----:B------:R-:W1:Y:S02]  /*8090*/  @!P0 SYNCS.PHASECHK.TRANS64 P0, [R7+URZ], R4 ;  /* 0x00000004070085a7 */ /* 0x000e64000800007f */
[----:B-1----:R-:W-:Y:S05]  /*80a0*/  @!P0 BRA `(.L_x_151) ;  /* 0xfffffffc00f08947 */ /* 0x002fea000383ffff */
[----:B------:R-:W-:Y:S05]  /*80b0*/  BRA `(.L_x_216) ;  /* 0xffffffe4006c7947 */ /* 0x000fea000383ffff */
.L_x_152:
[----:B0-----:R0:W1:Y:S02]  /*80c0*/  SYNCS.PHASECHK.TRANS64.TRYWAIT P0, [R6+URZ], R3 ;  /* 0x00000003060075a7 */ /* 0x001064000800017f */
[----:B-1----:R-:W-:Y:S05]  /*80d0*/  @!P0 NANOSLEEP.SYNCS 0x989680 ;  /* 0x009896800000895d */ /* 0x002fea0003900000 */
[----:B------:R-:W1:Y:S02]  /*80e0*/  @!P0 SYNCS.PHASECHK.TRANS64 P0, [R6+URZ], R3 ;  /* 0x00000003060085a7 */ /* 0x000e64000800007f */
[----:B-1----:R-:W-:Y:S05]  /*80f0*/  @!P0 BRA `(.L_x_152) ;  /* 0xfffffffc00f08947 */ /* 0x002fea000383ffff */
[----:B------:R-:W-:Y:S05]  /*8100*/  BRA `(.L_x_217) ;  /* 0xffffffe4007c7947 */ /* 0x000fea000383ffff */
.L_x_153:
[----:B0-----:R0:W1:Y:S02]  /*8110*/  SYNCS.PHASECHK.TRANS64.TRYWAIT P0, [R7+URZ], R4 ;  /* 0x00000004070075a7 */ /* 0x001064000800017f */
[----:B-1----:R-:W-:Y:S05]  /*8120*/  @!P0 NANOSLEEP.SYNCS 0x989680 ;  /* 0x009896800000895d */ /* 0x002fea0003900000 */
[----:B------:R-:W1:Y:S02]  /*8130*/  @!P0 SYNCS.PHASECHK.TRANS64 P0, [R7+URZ], R4 ;  /* 0x00000004070085a7 */ /* 0x000e64000800007f */
[----:B-1----:R-:W-:Y:S05]  /*8140*/  @!P0 BRA `(.L_x_153) ;  /* 0xfffffffc00f08947 */ /* 0x002fea000383ffff */
[----:B------:R-:W-:Y:S05]  /*8150*/  BRA `(.L_x_218) ;  /* 0xffffffe4008c7947 */ /* 0x000fea000383ffff */
.L_x_154:
[----:B0-----:R0:W1:Y:S02]  /*8160*/  SYNCS.PHASECHK.TRANS64.TRYWAIT P0, [R6+URZ], R3 ;  /* 0x00000003060075a7 */ /* 0x001064000800017f */
[----:B-1----:R-:W-:Y:S05]  /*8170*/  @!P0 NANOSLEEP.SYNCS 0x989680 ;  /* 0x009896800000895d */ /* 0x002fea0003900000 */
[----:B------:R-:W1:Y:S02]  /*8180*/  @!P0 SYNCS.PHASECHK.TRANS64 P0, [R6+URZ], R3 ;  /* 0x00000003060085a7 */ /* 0x000e64000800007f */
[----:B-1----:R-:W-:Y:S05]  /*8190*/  @!P0 BRA `(.L_x_154) ;  /* 0xfffffffc00f08947 */ /* 0x002fea000383ffff */
[----:B------:R-:W-:Y:S05]  /*81a0*/  BRA `(.L_x_219) ;  /* 0xffffffe4009c7947 */ /* 0x000fea000383ffff */
.L_x_155:
[----:B0-----:R0:W1:Y:S02]  /*81b0*/  SYNCS.PHASECHK.TRANS64.TRYWAIT P0, [R7+URZ], R4 ;  /* 0x00000004070075a7 */ /* 0x001064000800017f */
[----:B-1----:R-:W-:Y:S05]  /*81c0*/  @!P0 NANOSLEEP.SYNCS 0x989680 ;  /* 0x009896800000895d */ /* 0x002fea0003900000 */
[----:B------:R-:W1:Y:S02]  /*81d0*/  @!P0 SYNCS.PHASECHK.TRANS64 P0, [R7+URZ], R4 ;  /* 0x00000004070085a7 */ /* 0x000e64000800007f */
[----:B-1----:R-:W-:Y:S05]  /*81e0*/  @!P0 BRA `(.L_x_155) ;  /* 0xfffffffc00f08947 */ /* 0x002fea000383ffff */
[----:B------:R-:W-:Y:S05]  /*81f0*/  BRA `(.L_x_220) ;  /* 0xffffffe400ac7947 */ /* 0x000fea000383ffff */
.L_x_156:
[----:B0-----:R0:W1:Y:S02]  /*8200*/  SYNCS.PHASECHK.TRANS64.TRYWAIT P0, [R6+URZ], R3 ;  /* 0x00000003060075a7 */ /* 0x001064000800017f */
[----:B-1----:R-:W-:Y:S05]  /*8210*/  @!P0 NANOSLEEP.SYNCS 0x989680 ;  /* 0x009896800000895d */ /* 0x002fea0003900000 */
[----:B------:R-:W1:Y:S02]  /*8220*/  @!P0 SYNCS.PHASECHK.TRANS64 P0, [R6+URZ], R3 ;  /* 0x00000003060085a7 */ /* 0x000e64000800007f */
[----:B-1----:R-:W-:Y:S05]  /*8230*/  @!P0 BRA `(.L_x_156) ;  /* 0xfffffffc00f08947 */ /* 0x002fea000383ffff */
[----:B------:R-:W-:Y:S05]  /*8240*/  BRA `(.L_x_221) ;  /* 0xffffffe400bc7947 */ /* 0x000fea000383ffff */
.L_x_157:
[----:B0-----:R0:W1:Y:S02]  /*8250*/  SYNCS.PHASECHK.TRANS64.TRYWAIT P0, [R7+URZ], R4 ;  /* 0x00000004070075a7 */ /* 0x001064000800017f */
[----:B-1----:R-:W-:Y:S05]  /*8260*/  @!P0 NANOSLEEP.SYNCS 0x989680 ;  /* 0x009896800000895d */ /* 0x002fea0003900000 */
[----:B------:R-:W1:Y:S02]  /*8270*/  @!P0 SYNCS.PHASECHK.TRANS64 P0, [R7+URZ], R4 ;  /* 0x00000004070085a7 */ /* 0x000e64000800007f */
[----:B-1----:R-:W-:Y:S05]  /*8280*/  @!P0 BRA `(.L_x_157) ;  /* 0xfffffffc00f08947 */ /* 0x002fea000383ffff */
[----:B------:R-:W-:Y:S05]  /*8290*/  BRA `(.L_x_222) ;  /* 0xffffffe400cc7947 */ /* 0x000fea000383ffff */
.L_x_158:
[----:B0-----:R0:W1:Y:S02]  /*82a0*/  SYNCS.PHASECHK.TRANS64.TRYWAIT P0, [R6+URZ], R3 ;  /* 0x00000003060075a7 */ /* 0x001064000800017f */
[----:B-1----:R-:W-:Y:S05]  /*82b0*/  @!P0 NANOSLEEP.SYNCS 0x989680 ;  /* 0x009896800000895d */ /* 0x002fea0003900000 */
[----:B------:R-:W1:Y:S02]  /*82c0*/  @!P0 SYNCS.PHASECHK.TRANS64 P0, [R6+URZ], R3 ;  /* 0x00000003060085a7 */ /* 0x000e64000800007f */
[----:B-1----:R-:W-:Y:S05]  /*82d0*/  @!P0 BRA `(.L_x_158) ;  /* 0xfffffffc00f08947 */ /* 0x002fea000383ffff */
[----:B------:R-:W-:Y:S05]  /*82e0*/  BRA `(.L_x_223) ;  /* 0xffffffe400dc7947 */ /* 0x000fea000383ffff */
.L_x_159:
[----:B0-----:R0:W1:Y:S02]  /*82f0*/  SYNCS.PHASECHK.TRANS64.TRYWAIT P0, [R7+URZ], R4 ;  /* 0x00000004070075a7 */ /* 0x001064000800017f */
[----:B-1----:R-:W-:Y:S05]  /*8300*/  @!P0 NANOSLEEP.SYNCS 0x989680 ;  /* 0x009896800000895d */ /* 0x002fea0003900000 */
[----:B------:R-:W1:Y:S02]  /*8310*/  @!P0 SYNCS.PHASECHK.TRANS64 P0, [R7+URZ], R4 ;  /* 0x00000004070085a7 */ /* 0x000e64000800007f */
[----:B-1----:R-:W-:Y:S05]  /*8320*/  @!P0 BRA `(.L_x_159) ;  /* 0xfffffffc00f08947 */ /* 0x002fea000383ffff */
[----:B------:R-:W-:Y:S05]  /*8330*/  BRA `(.L_x_224) ;  /* 0xffffffe400ec7947 */ /* 0x000fea000383ffff */
.L_x_160:
[----:B0-----:R0:W1:Y:S02]  /*8340*/  SYNCS.PHASECHK.TRANS64.TRYWAIT P0, [R6+URZ], R3 ;  /* 0x00000003060075a7 */ /* 0x001064000800017f */
[----:B-1----:R-:W-:Y:S05]  /*8350*/  @!P0 NANOSLEEP.SYNCS 0x989680 ;  /* 0x009896800000895d */ /* 0x002fea0003900000 */
[----:B------:R-:W1:Y:S02]  /*8360*/  @!P0 SYNCS.PHASECHK.TRANS64 P0, [R6+URZ], R3 ;  /* 0x00000003060085a7 */ /* 0x000e64000800007f */
[----:B-1----:R-:W-:Y:S05]  /*8370*/  @!P0 BRA `(.L_x_160) ;  /* 0xfffffffc00f08947 */ /* 0x002fea000383ffff */
[----:B------:R-:W-:Y:S05]  /*8380*/  BRA `(.L_x_225) ;  /* 0xffffffe400fc7947 */ /* 0x000fea000383ffff */
.L_x_161:
[----:B0-----:R0:W1:Y:S02]  /*8390*/  SYNCS.PHASECHK.TRANS64.TRYWAIT P0, [R7+URZ], R4 ;  /* 0x00000004070075a7 */ /* 0x001064000800017f */
[----:B-1----:R-:W-:Y:S05]  /*83a0*/  @!P0 NANOSLEEP.SYNCS 0x989680 ;  /* 0x009896800000895d */ /* 0x002fea0003900000 */
[----:B------:R-:W1:Y:S02]  /*83b0*/  @!P0 SYNCS.PHASECHK.TRANS64 P0, [R7+URZ], R4 ;  /* 0x00000004070085a7 */ /* 0x000e64000800007f */
[----:B-1----:R-:W-:Y:S05]  /*83c0*/  @!P0 BRA `(.L_x_161) ;  /* 0xfffffffc00f08947 */ /* 0x002fea000383ffff */
[----:B------:R-:W-:Y:S05]  /*83d0*/  BRA `(.L_x_226) ;  /* 0xffffffe8000c7947 */ /* 0x000fea000383ffff */
.L_x_162:
[----:B0-----:R0:W1:Y:S02]  /*83e0*/  SYNCS.PHASECHK.TRANS64.TRYWAIT P0, [R6+URZ], R3 ;  /* 0x00000003060075a7 */ /* 0x001064000800017f */
[----:B-1----:R-:W-:Y:S05]  /*83f0*/  @!P0 NANOSLEEP.SYNCS 0x989680 ;  /* 0x009896800000895d */ /* 0x002fea0003900000 */
[----:B------:R-:W1:Y:S02]  /*8400*/  @!P0 SYNCS.PHASECHK.TRANS64 P0, [R6+URZ], R3 ;  /* 0x00000003060085a7 */ /* 0x000e64000800007f */
[----:B-1----:R-:W-:Y:S05]  /*8410*/  @!P0 BRA `(.L_x_162) ;  /* 0xfffffffc00f08947 */ /* 0x002fea000383ffff */
[----:B------:R-:W-:Y:S05]  /*8420*/  BRA `(.L_x_227) ;  /* 0xffffffe8001c7947 */ /* 0x000fea000383ffff */
.L_x_163:
[----:B0-----:R0:W1:Y:S02]  /*8430*/  SYNCS.PHASECHK.TRANS64.TRYWAIT P0, [R7+URZ], R4 ;  /* 0x00000004070075a7 */ /* 0x001064000800017f */
[----:B-1----:R-:W-:Y:S05]  /*8440*/  @!P0 NANOSLEEP.SYNCS 0x989680 ;  /* 0x009896800000895d */ /* 0x002fea0003900000 */
[----:B------:R-:W1:Y:S02]  /*8450*/  @!P0 SYNCS.PHASECHK.TRANS64 P0, [R7+URZ], R4 ;  /* 0x00000004070085a7 */ /* 0x000e64000800007f */
[----:B-1----:R-:W-:Y:S05]  /*8460*/  @!P0 BRA `(.L_x_163) ;  /* 0xfffffffc00f08947 */ /* 0x002fea000383ffff */
[----:B------:R-:W-:Y:S05]  /*8470*/  BRA `(.L_x_228) ;  /* 0xffffffe8002c7947 */ /* 0x000fea000383ffff */
.L_x_164:
[----:B0-----:R0:W1:Y:S02]  /*8480*/  SYNCS.PHASECHK.TRANS64.TRYWAIT P0, [R6+URZ], R3 ;  /* 0x00000003060075a7 */ /* 0x001064000800017f */
[----:B-1----:R-:W-:Y:S05]  /*8490*/  @!P0 NANOSLEEP.SYNCS 0x989680 ;  /* 0x009896800000895d */ /* 0x002fea0003900000 */
[----:B------:R-:W1:Y:S02]  /*84a0*/  @!P0 SYNCS.PHASECHK.TRANS64 P0, [R6+URZ], R3 ;  /* 0x00000003060085a7 */ /* 0x000e64000800007f */
[----:B-1----:R-:W-:Y:S05]  /*84b0*/  @!P0 BRA `(.L_x_164) ;  /* 0xfffffffc00f08947 */ /* 0x002fea000383ffff */
[----:B------:R-:W-:Y:S05]  /*84c0*/  BRA `(.L_x_229) ;  /* 0xffffffe8003c7947 */ /* 0x000fea000383ffff */
.L_x_165:
[----:B0-----:R0:W1:Y:S02]  /*84d0*/  SYNCS.PHASECHK.TRANS64.TRYWAIT P0, [R7+URZ], R4 ;  /* 0x00000004070075a7 */ /* 0x001064000800017f */
[----:B-1----:R-:W-:Y:S05]  /*84e0*/  @!P0 NANOSLEEP.SYNCS 0x989680 ;  /* 0x009896800000895d */ /* 0x002fea0003900000 */
[----:B------:R-:W1:Y:S02]  /*84f0*/  @!P0 SYNCS.PHASECHK.TRANS64 P0, [R7+URZ], R4 ;  /* 0x00000004070085a7 */ /* 0x000e64000800007f */
[----:B-1----:R-:W-:Y:S05]  /*8500*/  @!P0 BRA `(.L_x_165) ;  /* 0xfffffffc00f08947 */ /* 0x002fea000383ffff */
[----:B------:R-:W-:Y:S05]  /*8510*/  BRA `(.L_x_230) ;  /* 0xffffffe8004c7947 */ /* 0x000fea000383ffff */
.L_x_166:
[----:B0-----:R0:W1:Y:S02]  /*8520*/  SYNCS.PHASECHK.TRANS64.TRYWAIT P0, [R6+URZ], R3 ;  /* 0x00000003060075a7 */ /* 0x001064000800017f */
[----:B-1----:R-:W-:Y:S05]  /*8530*/  @!P0 NANOSLEEP.SYNCS 0x989680 ;  /* 0x009896800000895d */ /* 0x002fea0003900000 */
[----:B------:R-:W1:Y:S02]  /*8540*/  @!P0 SYNCS.PHASECHK.TRANS64 P0, [R6+URZ], R3 ;  /* 0x00000003060085a7 */ /* 0x000e64000800007f */
[----:B-1----:R-:W-:Y:S05]  /*8550*/  @!P0 BRA `(.L_x_166) ;  /* 0xfffffffc00f08947 */ /* 0x002fea000383ffff */
[----:B------:R-:W-:Y:S05]  /*8560*/  BRA `(.L_x_231) ;  /* 0xffffffe8005c7947 */ /* 0x000fea000383ffff */
.L_x_167:
[----:B0-----:R0:W1:Y:S02]  /*8570*/  SYNCS.PHASECHK.TRANS64.TRYWAIT P0, [R7+URZ], R4 ;  /* 0x00000004070075a7 */ /* 0x001064000800017f */
[----:B-1----:R-:W-:Y:S05]  /*8580*/  @!P0 NANOSLEEP.SYNCS 0x989680 ;  /* 0x009896800000895d */ /* 0x002fea0003900000 */
[----:B------:R-:W1:Y:S02]  /*8590*/  @!P0 SYNCS.PHASECHK.TRANS64 P0, [R7+URZ], R4 ;  /* 0x00000004070085a7 */ /* 0x000e64000800007f */
[----:B-1----:R-:W-:Y:S05]  /*85a0*/  @!P0 BRA `(.L_x_167) ;  /* 0xfffffffc00f08947 */ /* 0x002fea000383ffff */
[----:B------:R-:W-:Y:S05]  /*85b0*/  BRA `(.L_x_232) ;  /* 0xffffffe8006c7947 */ /* 0x000fea000383ffff */
.L_x_168:
[----:B0-----:R0:W1:Y:S02]  /*85c0*/  SYNCS.PHASECHK.TRANS64.TRYWAIT P0, [R6+URZ], R3 ;  /* 0x00000003060075a7 */ /* 0x001064000800017f */
[----:B-1----:R-:W-:Y:S05]  /*85d0*/  @!P0 NANOSLEEP.SYNCS 0x989680 ;  /* 0x009896800000895d */ /* 0x002fea0003900000 */
[----:B------:R-:W1:Y:S02]  /*85e0*/  @!P0 SYNCS.PHASECHK.TRANS64 P0, [R6+URZ], R3 ;  /* 0x00000003060085a7 */ /* 0x000e64000800007f */
[----:B-1----:R-:W-:Y:S05]  /*85f0*/  @!P0 BRA `(.L_x_168) ;  /* 0xfffffffc00f08947 */ /* 0x002fea000383ffff */
[----:B------:R-:W-:Y:S05]  /*8600*/  BRA `(.L_x_233) ;  /* 0xffffffe8007c7947 */ /* 0x000fea000383ffff */
.L_x_169:
[----:B0-----:R0:W1:Y:S02]  /*8610*/  SYNCS.PHASECHK.TRANS64.TRYWAIT P0, [R7+URZ], R4 ;  /* 0x00000004070075a7 */ /* 0x001064000800017f */
[----:B-1----:R-:W-:Y:S05]  /*8620*/  @!P0 NANOSLEEP.SYNCS 0x989680 ;  /* 0x009896800000895d */ /* 0x002fea0003900000 */
[----:B------:R-:W1:Y:S02]  /*8630*/  @!P0 SYNCS.PHASECHK.TRANS64 P0, [R7+URZ], R4 ;  /* 0x00000004070085a7 */ /* 0x000e64000800007f */
[----:B-1----:R-:W-:Y:S05]  /*8640*/  @!P0 BRA `(.L_x_169) ;  /* 0xfffffffc00f08947 */ /* 0x002fea000383ffff */
[----:B------:R-:W-:Y:S05]  /*8650*/  BRA `(.L_x_234) ;  /* 0xffffffe8008c7947 */ /* 0x000fea000383ffff */
.L_x_170:
[----:B0-----:R0:W1:Y:S02]  /*8660*/  SYNCS.PHASECHK.TRANS64.TRYWAIT P0, [R6+URZ], R3 ;  /* 0x00000003060075a7 */ /* 0x001064000800017f */
[----:B-1----:R-:W-:Y:S05]  /*8670*/  @!P0 NANOSLEEP.SYNCS 0x989680 ;  /* 0x009896800000895d */ /* 0x002fea0003900000 */
[----:B------:R-:W1:Y:S02]  /*8680*/  @!P0 SYNCS.PHASECHK.TRANS64 P0, [R6+URZ], R3 ;  /* 0x00000003060085a7 */ /* 0x000e64000800007f */
[----:B-1----:R-:W-:Y:S05]  /*8690*/  @!P0 BRA `(.L_x_170) ;  /* 0xfffffffc00f08947 */ /* 0x002fea000383ffff */
[----:B------:R-:W-:Y:S05]  /*86a0*/  BRA `(.L_x_235) ;  /* 0xffffffe8009c7947 */ /* 0x000fea000383ffff */
.L_x_171:
[----:B0-----:R0:W1:Y:S02]  /*86b0*/  SYNCS.PHASECHK.TRANS64.TRYWAIT P0, [R7+URZ], R4 ;  /* 0x00000004070075a7 */ /* 0x001064000800017f */
[----:B-1----:R-:W-:Y:S05]  /*86c0*/  @!P0 NANOSLEEP.SYNCS 0x989680 ;  /* 0x009896800000895d */ /* 0x002fea0003900000 */
[----:B------:R-:W1:Y:S02]  /*86d0*/  @!P0 SYNCS.PHASECHK.TRANS64 P0, [R7+URZ], R4 ;  /* 0x00000004070085a7 */ /* 0x000e64000800007f */
[----:B-1----:R-:W-:Y:S05]  /*86e0*/  @!P0 BRA `(.L_x_171) ;  /* 0xfffffffc00f08947 */ /* 0x002fea000383ffff */
[----:B------:R-:W-:Y:S05]  /*86f0*/  BRA `(.L_x_236) ;  /* 0xffffffe800ac7947 */ /* 0x000fea000383ffff */
.L_x_172:
[----:B0-----:R0:W1:Y:S02]  /*8700*/  SYNCS.PHASECHK.TRANS64.TRYWAIT P0, [R6+URZ], R3 ;  /* 0x00000003060075a7 */ /* 0x001064000800017f */
[----:B-1----:R-:W-:Y:S05]  /*8710*/  @!P0 NANOSLEEP.SYNCS 0x989680 ;  /* 0x009896800000895d */ /* 0x002fea0003900000 */
[----:B------:R-:W1:Y:S02]  /*8720*/  @!P0 SYNCS.PHASECHK.TRANS64 P0, [R6+URZ], R3 ;  /* 0x00000003060085a7 */ /* 0x000e64000800007f */
[----:B-1----:R-:W-:Y:S05]  /*8730*/  @!P0 BRA `(.L_x_172) ;  /* 0xfffffffc00f08947 */ /* 0x002fea000383ffff */
[----:B------:R-:W-:Y:S05]  /*8740*/  BRA `(.L_x_237) ;  /* 0xffffffe800bc7947 */ /* 0x000fea000383ffff */
.L_x_173:
[----:B0-----:R0:W1:Y:S02]  /*8750*/  SYNCS.PHASECHK.TRANS64.TRYWAIT P0, [R7+URZ], R4 ;  /* 0x00000004070075a7 */ /* 0x001064000800017f */
[----:B-1----:R-:W-:Y:S05]  /*8760*/  @!P0 NANOSLEEP.SYNCS 0x989680 ;  /* 0x009896800000895d */ /* 0x002fea0003900000 */
[----:B------:R-:W1:Y:S02]  /*8770*/  @!P0 SYNCS.PHASECHK.TRANS64 P0, [R7+URZ], R4 ;  /* 0x00000004070085a7 */ /* 0x000e64000800007f */
[----:B-1----:R-:W-:Y:S05]  /*8780*/  @!P0 BRA `(.L_x_173) ;  /* 0xfffffffc00f08947 */ /* 0x002fea000383ffff */
[----:B------:R-:W-:Y:S05]  /*8790*/  BRA `(.L_x_238) ;  /* 0xffffffe800cc7947 */ /* 0x000fea000383ffff */
.L_x_174:
[----:B0-----:R0:W1:Y:S02]  /*87a0*/  SYNCS.PHASECHK.TRANS64.TRYWAIT P0, [R6+URZ], R3 ;  /* 0x00000003060075a7 */ /* 0x001064000800017f */
[----:B-1----:R-:W-:Y:S05]  /*87b0*/  @!P0 NANOSLEEP.SYNCS 0x989680 ;  /* 0x009896800000895d */ /* 0x002fea0003900000 */
[----:B------:R-:W1:Y:S02]  /*87c0*/  @!P0 SYNCS.PHASECHK.TRANS64 P0, [R6+URZ], R3 ;  /* 0x00000003060085a7 */ /* 0x000e64000800007f */
[----:B-1----:R-:W-:Y:S05]  /*87d0*/  @!P0 BRA `(.L_x_174) ;  /* 0xfffffffc00f08947 */ /* 0x002fea000383ffff */
[----:B------:R-:W-:Y:S05]  /*87e0*/  BRA `(.L_x_239) ;  /* 0xffffffe800dc7947 */ /* 0x000fea000383ffff */
.L_x_175:
[----:B-1----:R1:W2:Y:S02]  /*87f0*/  SYNCS.PHASECHK.TRANS64.TRYWAIT P0, [R7+URZ], R4 ;  /* 0x00000004070075a7 */ /* 0x0022a4000800017f */
[----:B--2---:R-:W-:Y:S05]  /*8800*/  @!P0 NANOSLEEP.SYNCS 0x989680 ;  /* 0x009896800000895d */ /* 0x004fea0003900000 */
[----:B------:R-:W2:Y:S02]  /*8810*/  @!P0 SYNCS.PHASECHK.TRANS64 P0, [R7+URZ], R4 ;  /* 0x00000004070085a7 */ /* 0x000ea4000800007f */
[----:B--2---:R-:W-:Y:S05]  /*8820*/  @!P0 BRA `(.L_x_175) ;  /* 0xfffffffc00f08947 */ /* 0x004fea000383ffff */
[----:B------:R-:W-:Y:S05]  /*8830*/  BRA `(.L_x_240) ;  /* 0xffffffe800e47947 */ /* 0x000fea000383ffff */
.L_x_241:
[----:B------:R-:W-:-:S00]  /*8840*/  BRA `(.L_x_241) ;  /* 0xfffffffc00fc7947 */ /* 0x000fc0000383ffff */
[----:B------:R-:W-:-:S00]  /*8850*/  NOP ;  /* 0x0000000000007918 */ /* 0x000fc00000000000 */
        /* <DEDUP_REMOVED lines=10> */
.L_x_242:


//--------------------- .nv.global.init           --------------------------
	.section	.nv.global.init,"aw",@progbits
.nv.global.init:
	.type		$str$22,@object
	.size		$str$22,($str$23 - $str$22)
$str$22:
        /*0000*/ 	.byte	0x6b, 0x5f, 0x74, 0x69, 0x6c, 0x65, 0x5f, 0x63, 0x6f, 0x75, 0x6e, 0x74, 0x20, 0x3e, 0x3d, 0x20
        /*0010*/ 	.byte	0x31, 0x00
	.type		$str$23,@object
	.size		$str$23,(__unnamed_1 - $str$23)
$str$23:
        /*0012*/ 	.byte	0x2f, 0x74, 0x6d, 0x70, 0x2f, 0x63, 0x75, 0x74, 0x6c, 0x61, 0x73, 0x73, 0x5f, 0x73, 0x77, 0x65
        /*0022*/ 	.byte	0x65, 0x70, 0x5f, 0x73, 0x72, 0x63, 0x2f, 0x69, 0x6e, 0x63, 0x6c, 0x75, 0x64, 0x65, 0x2f, 0x63
        /*0032*/ 	.byte	0x75, 0x74, 0x6c, 0x61, 0x73, 0x73, 0x2f, 0x67, 0x65, 0x6d, 0x6d, 0x2f, 0x63, 0x6f, 0x6c, 0x6c
        /*0042*/ 	.byte	0x65, 0x63, 0x74, 0x69, 0x76, 0x65, 0x2f, 0x73, 0x6d, 0x39, 0x30, 0x5f, 0x6d, 0x6d, 0x61, 0x5f
        /*0052*/ 	.byte	0x74, 0x6d, 0x61, 0x5f, 0x67, 0x6d, 0x6d, 0x61, 0x5f, 0x73, 0x73, 0x5f, 0x77, 0x61, 0x72, 0x70
        /*0062*/ 	.byte	0x73, 0x70, 0x65, 0x63, 0x69, 0x61, 0x6c, 0x69, 0x7a, 0x65, 0x64, 0x2e, 0x68, 0x70, 0x70, 0x00
	.type		__unnamed_1,@object
	.size		__unnamed_1,(.L_0 - __unnamed_1)
__unnamed_1:
        /*0072*/ 	.byte	0x76, 0x6f, 0x69, 0x64, 0x20, 0x63, 0x75, 0x74, 0x6c, 0x61, 0x73, 0x73, 0x3a, 0x3a, 0x67, 0x65
        /* <DEDUP_REMOVED lines=171> */
        /*0b32*/ 	.byte	0x64, 0x65, 0x6e, 0x74, 0x69, 0x74, 0x79, 0x5d, 0x00
.L_0:


//--------------------- .nv.shared._ZN7cutlass13device_kernelINS_4gemm6kernel13GemmUniversalIN4cute5tupleIJiiiiEEENS1_10collective13CollectiveMmaINS1_34MainloopSm90TmaGmmaWarpSpecializedILi56ENS5_IJNS4_1CILi1EEESB_SB_EEENS1_32KernelTmaWarpSpecializedPingpongEEENS5_IJNSA_ILi64EEESF_NSA_ILi32EEEEEEaNS5_IJlSB_lEEEaSI_NS4_8TiledMMAINS4_8MMA_AtomIJNS4_4SM904GMMA26MMA_64x64x32_S32S8S8_SS_TNEEEENS4_6LayoutISC_NS5_IJNSA_ILi0EEESQ_SQ_EEEEENS5_IJNS4_10UnderscoreEST_ST_EEEEENS4_13SM90_TMA_LOADENS4_14ComposedLayoutINS4_7SwizzleILi1ELi4ELi3EEENS4_18smem_ptr_flag_bitsILi8EEENSP_INS5_IJNSA_ILi8EEESG_EEENS5_IJSG_SB_EEEEEEEvNS4_8identityESW_S16_vS17_EENS_8epilogue10collective6detail29Sm90TmaWarpSpecializedAdapterINS1A_15DefaultEpilogueIaSI_SI_NS19_6thread17LinearCombinationIaLi1EiiLNS1E_9ScaleType4KindE0ELNS_15FloatRoundStyleE2EaEENS1_15EpilogueDefaultEEEEEvvEEEEvNT_6ParamsE --------------------------
	.section	.nv.shared._ZN7cutlass13device_kernelINS_4gemm6kernel13GemmUniversalIN4cute5tupleIJiiiiEEENS1_10collective13CollectiveMmaINS1_34MainloopSm90TmaGmmaWarpSpecializedILi56ENS5_IJNS4_1CILi1EEESB_SB_EEENS1_32KernelTmaWarpSpecializedPingpongEEENS5_IJNSA_ILi64EEESF_NSA_ILi32EEEEEEaNS5_IJlSB_lEEEaSI_NS4_8TiledMMAINS4_8MMA_AtomIJNS4_4SM904GMMA26MMA_64x64x32_S32S8S8_SS_TNEEEENS4_6LayoutISC_NS5_IJNSA_ILi0EEESQ_SQ_EEEEENS5_IJNS4_10UnderscoreEST_ST_EEEEENS4_13SM90_TMA_LOADENS4_14ComposedLayoutINS4_7SwizzleILi1ELi4ELi3EEENS4_18smem_ptr_flag_bitsILi8EEENSP_INS5_IJNSA_ILi8EEESG_EEENS5_IJSG_SB_EEEEEEEvNS4_8identityESW_S16_vS17_EENS_8epilogue10collective6detail29Sm90TmaWarpSpecializedAdapterINS1A_15DefaultEpilogueIaSI_SI_NS19_6thread17LinearCombinationIaLi1EiiLNS1E_9ScaleType4KindE0ELNS_15FloatRoundStyleE2EaEENS1_15EpilogueDefaultEEEEEvvEEEEvNT_6ParamsE,"aw",@nobits
	.sectionflags	@""
	.align	16
	.zero		1024


//--------------------- .nv.shared.reserved.0     --------------------------
	.section	.nv.shared.reserved.0,"aw",@nobits
	.weak		__nv_reservedSMEM_offset_0_alias
	.size		__nv_reservedSMEM_offset_0_alias, 0, 0
	.other		__nv_reservedSMEM_offset_0_alias,@"STO_CUDA_RESERVED_SHARED STV_DEFAULT"
__nv_reservedSMEM_offset_0_alias:
	.zero		0


//--------------------- .nv.global                --------------------------
	.section	.nv.global,"aw",@nobits
.nv.global:
	.type		_ZN40_INTERNAL_6d525217_4_k_cu_51b5cbf7_300234cute1_E,@object
	.size		_ZN40_INTERNAL_6d525217_4_k_cu_51b5cbf7_300234cute1_E,(_ZN40_INTERNAL_6d525217_4_k_cu_51b5cbf7_300234cuda3std3__45__cpo6cbeginE - _ZN40_INTERNAL_6d525217_4_k_cu_51b5cbf7_300234cute1_E)
_ZN40_INTERNAL_6d525217_4_k_cu_51b5cbf7_300234cute1_E:
	.zero		1
	.type		_ZN40_INTERNAL_6d525217_4_k_cu_51b5cbf7_300234cuda3std3__45__cpo6cbeginE,@object
	.size		_ZN40_INTERNAL_6d525217_4_k_cu_51b5cbf7_300234cuda3std3__45__cpo6cbeginE,(_ZN40_INTERNAL_6d525217_4_k_cu_51b5cbf7_300234cuda3std3__48in_placeE - _ZN40_INTERNAL_6d525217_4_k_cu_51b5cbf7_300234cuda3std3__45__cpo6cbeginE)
_ZN40_INTERNAL_6d525217_4_k_cu_51b5cbf7_300234cuda3std3__45__cpo6cbeginE:
	.zero		1
	.type		_ZN40_INTERNAL_6d525217_4_k_cu_51b5cbf7_300234cuda3std3__48in_placeE,@object
	.size		_ZN40_INTERNAL_6d525217_4_k_cu_51b5cbf7_300234cuda3std3__48in_placeE,(_ZN40_INTERNAL_6d525217_4_k_cu_51b5cbf7_300234cuda3std6ranges3__45__cpo9iter_moveE - _ZN40_INTERNAL_6d525217_4_k_cu_51b5cbf7_300234cuda3std3__48in_placeE)
_ZN40_INTERNAL_6d525217_4_k_cu_51b5cbf7_300234cuda3std3__48in_placeE:
	.zero		1
	.type		_ZN40_INTERNAL_6d525217_4_k_cu_51b5cbf7_300234cuda3std6ranges3__45__cpo9iter_moveE,@object
	.size		_ZN40_INTERNAL_6d525217_4_k_cu_51b5cbf7_300234cuda3std6ranges3__45__cpo9iter_moveE,(_ZN40_INTERNAL_6d525217_4_k_cu_51b5cbf7_300234cuda3std3__45__cpo5beginE - _ZN40_INTERNAL_6d525217_4_k_cu_51b5cbf7_300234cuda3std6ranges3__45__cpo9iter_moveE)
_ZN40_INTERNAL_6d525217_4_k_cu_51b5cbf7_300234cuda3std6ranges3__45__cpo9iter_moveE:
	.zero		1
	.type		_ZN40_INTERNAL_6d525217_4_k_cu_51b5cbf7_300234cuda3std3__45__cpo5beginE,@object
	.size		_ZN40_INTERNAL_6d525217_4_k_cu_51b5cbf7_300234cuda3std3__45__cpo5beginE,(_ZN40_INTERNAL_6d525217_4_k_cu_51b5cbf7_300234cuda3std3__442_GLOBAL__N__6d525217_4_k_cu_51b5cbf7_300236ignoreE - _ZN40_INTERNAL_6d525217_4_k_cu_51b5cbf7_300234cuda3std3__45__cpo5beginE)
_ZN40_INTERNAL_6d525217_4_k_cu_51b5cbf7_300234cuda3std3__45__cpo5beginE:
	.zero		1
	.type		_ZN40_INTERNAL_6d525217_4_k_cu_51b5cbf7_300234cuda3std3__442_GLOBAL__N__6d525217_4_k_cu_51b5cbf7_300236ignoreE,@object
	.size		_ZN40_INTERNAL_6d525217_4_k_cu_51b5cbf7_300234cuda3std3__442_GLOBAL__N__6d525217_4_k_cu_51b5cbf7_300236ignoreE,(_ZN40_INTERNAL_6d525217_4_k_cu_51b5cbf7_300234cute7productE - _ZN40_INTERNAL_6d525217_4_k_cu_51b5cbf7_300234cuda3std3__442_GLOBAL__N__6d525217_4_k_cu_51b5cbf7_300236ignoreE)
_ZN40_INTERNAL_6d525217_4_k_cu_51b5cbf7_300234cuda3std3__442_GLOBAL__N__6d525217_4_k_cu_51b5cbf7_300236ignoreE:
	.zero		1
	.type		_ZN40_INTERNAL_6d525217_4_k_cu_51b5cbf7_300234cute7productE,@object
	.size		_ZN40_INTERNAL_6d525217_4_k_cu_51b5cbf7_300234cute7productE,(_ZN40_INTERNAL_6d525217_4_k_cu_51b5cbf7_300234cuda3std3__45__cpo3endE - _ZN40_INTERNAL_6d525217_4_k_cu_51b5cbf7_300234cute7productE)
_ZN40_INTERNAL_6d525217_4_k_cu_51b5cbf7_300234cute7productE:
	.zero		1
	.type		_ZN40_INTERNAL_6d525217_4_k_cu_51b5cbf7_300234cuda3std3__45__cpo3endE,@object
	.size		_ZN40_INTERNAL_6d525217_4_k_cu_51b5cbf7_300234cuda3std3__45__cpo3endE,(_ZN40_INTERNAL_6d525217_4_k_cu_51b5cbf7_300234cuda3std3__419piecewise_constructE - _ZN40_INTERNAL_6d525217_4_k_cu_51b5cbf7_300234cuda3std3__45__cpo3endE)
_ZN40_INTERNAL_6d525217_4_k_cu_51b5cbf7_300234cuda3std3__45__cpo3endE:
	.zero		1
	.type		_ZN40_INTERNAL_6d525217_4_k_cu_51b5cbf7_300234cuda3std3__419piecewise_constructE,@object
	.size		_ZN40_INTERNAL_6d525217_4_k_cu_51b5cbf7_300234cuda3std3__419piecewise_constructE,(_ZN40_INTERNAL_6d525217_4_k_cu_51b5cbf7_300234cuda3std3__45__cpo4cendE - _ZN40_INTERNAL_6d525217_4_k_cu_51b5cbf7_300234cuda3std3__419piecewise_constructE)
_ZN40_INTERNAL_6d525217_4_k_cu_51b5cbf7_300234cuda3std3__419piecewise_constructE:
	.zero		1
	.type		_ZN40_INTERNAL_6d525217_4_k_cu_51b5cbf7_300234cuda3std3__45__cpo4cendE,@object
	.size		_ZN40_INTERNAL_6d525217_4_k_cu_51b5cbf7_300234cuda3std3__45__cpo4cendE,(_ZN40_INTERNAL_6d525217_4_k_cu_51b5cbf7_300234cuda3std6ranges3__45__cpo4swapE - _ZN40_INTERNAL_6d525217_4_k_cu_51b5cbf7_300234cuda3std3__45__cpo4cendE)
_ZN40_INTERNAL_6d525217_4_k_cu_51b5cbf7_300234cuda3std3__45__cpo4cendE:
	.zero		1
	.type		_ZN40_INTERNAL_6d525217_4_k_cu_51b5cbf7_300234cuda3std6ranges3__45__cpo4swapE,@object
	.size		_ZN40_INTERNAL_6d525217_4_k_cu_51b5cbf7_300234cuda3std6ranges3__45__cpo4swapE,(.L_8 - _ZN40_INTERNAL_6d525217_4_k_cu_51b5cbf7_300234cuda3std6ranges3__45__cpo4swapE)
_ZN40_INTERNAL_6d525217_4_k_cu_51b5cbf7_300234cuda3std6ranges3__45__cpo4swapE:
	.zero		1
.L_8:


//--------------------- .nv.constant0._ZN7cutlass13device_kernelINS_4gemm6kernel13GemmUniversalIN4cute5tupleIJiiiiEEENS1_10collective13CollectiveMmaINS1_34MainloopSm90TmaGmmaWarpSpecializedILi56ENS5_IJNS4_1CILi1EEESB_SB_EEENS1_32KernelTmaWarpSpecializedPingpongEEENS5_IJNSA_ILi64EEESF_NSA_ILi32EEEEEEaNS5_IJlSB_lEEEaSI_NS4_8TiledMMAINS4_8MMA_AtomIJNS4_4SM904GMMA26MMA_64x64x32_S32S8S8_SS_TNEEEENS4_6LayoutISC_NS5_IJNSA_ILi0EEESQ_SQ_EEEEENS5_IJNS4_10UnderscoreEST_ST_EEEEENS4_13SM90_TMA_LOADENS4_14ComposedLayoutINS4_7SwizzleILi1ELi4ELi3EEENS4_18smem_ptr_flag_bitsILi8EEENSP_INS5_IJNSA_ILi8EEESG_EEENS5_IJSG_SB_EEEEEEEvNS4_8identityESW_S16_vS17_EENS_8epilogue10collective6detail29Sm90TmaWarpSpecializedAdapterINS1A_15DefaultEpilogueIaSI_SI_NS19_6thread17LinearCombinationIaLi1EiiLNS1E_9ScaleType4KindE0ELNS_15FloatRoundStyleE2EaEENS1_15EpilogueDefaultEEEEEvvEEEEvNT_6ParamsE --------------------------
	.section	.nv.constant0._ZN7cutlass13device_kernelINS_4gemm6kernel13GemmUniversalIN4cute5tupleIJiiiiEEENS1_10collective13CollectiveMmaINS1_34MainloopSm90TmaGmmaWarpSpecializedILi56ENS5_IJNS4_1CILi1EEESB_SB_EEENS1_32KernelTmaWarpSpecializedPingpongEEENS5_IJNSA_ILi64EEESF_NSA_ILi32EEEEEEaNS5_IJlSB_lEEEaSI_NS4_8TiledMMAINS4_8MMA_AtomIJNS4_4SM904GMMA26MMA_64x64x32_S32S8S8_SS_TNEEEENS4_6LayoutISC_NS5_IJNSA_ILi0EEESQ_SQ_EEEEENS5_IJNS4_10UnderscoreEST_ST_EEEEENS4_13SM90_TMA_LOADENS4_14ComposedLayoutINS4_7SwizzleILi1ELi4ELi3EEENS4_18smem_ptr_flag_bitsILi8EEENSP_INS5_IJNSA_ILi8EEESG_EEENS5_IJSG_SB_EEEEEEEvNS4_8identityESW_S16_vS17_EENS_8epilogue10collective6detail29Sm90TmaWarpSpecializedAdapterINS1A_15DefaultEpilogueIaSI_SI_NS19_6thread17LinearCombinationIaLi1EiiLNS1E_9ScaleType4KindE0ELNS_15FloatRoundStyleE2EaEENS1_15EpilogueDefaultEEEEEvvEEEEvNT_6ParamsE,"a",@progbits
	.sectionflags	@""
	.align	4
.nv.constant0._ZN7cutlass13device_kernelINS_4gemm6kernel13GemmUniversalIN4cute5tupleIJiiiiEEENS1_10collective13CollectiveMmaINS1_34MainloopSm90TmaGmmaWarpSpecializedILi56ENS5_IJNS4_1CILi1EEESB_SB_EEENS1_32KernelTmaWarpSpecializedPingpongEEENS5_IJNSA_ILi64EEESF_NSA_ILi32EEEEEEaNS5_IJlSB_lEEEaSI_NS4_8TiledMMAINS4_8MMA_AtomIJNS4_4SM904GMMA26MMA_64x64x32_S32S8S8_SS_TNEEEENS4_6LayoutISC_NS5_IJNSA_ILi0EEESQ_SQ_EEEEENS5_IJNS4_10UnderscoreEST_ST_EEEEENS4_13SM90_TMA_LOADENS4_14ComposedLayoutINS4_7SwizzleILi1ELi4ELi3EEENS4_18smem_ptr_flag_bitsILi8EEENSP_INS5_IJNSA_ILi8EEESG_EEENS5_IJSG_SB_EEEEEEEvNS4_8identityESW_S16_vS17_EENS_8epilogue10collective6detail29Sm90TmaWarpSpecializedAdapterINS1A_15DefaultEpilogueIaSI_SI_NS19_6thread17LinearCombinationIaLi1EiiLNS1E_9ScaleType4KindE0ELNS_15FloatRoundStyleE2EaEENS1_15EpilogueDefaultEEEEEvvEEEEvNT_6ParamsE:
	.zero		1664


//--------------------- SYMBOLS --------------------------

	.type		.nv.reservedSmem.offset0,@object
	.size		.nv.reservedSmem.offset0,0x4
	.type		__assertfail,@function
